def attn_fwd(
    Q,
    K,
    V,
    Out,
    Lse,
    sm_scale,
    stride_qz,
    stride_qh,
    stride_qm,
    stride_qk,
    stride_kz,
    stride_kh,
    stride_kn,
    stride_kk,
    stride_vz,
    stride_vh,
    stride_vn,
    stride_vk,
    stride_oz,
    stride_oh,
    stride_om,
    stride_ok,
    seqlen_q,
    seqlen_k,
    BLOCK_M: tl.constexpr,
    BLOCK_N: tl.constexpr,
    HEAD_DIM: tl.constexpr,
    CAUSAL: tl.constexpr,
):
    start_m = tl.program_id(0)
    off_hz = tl.program_id(1)
    q_off = off_hz * stride_qh
    k_off = off_hz * stride_kh
    v_off = off_hz * stride_vh
    offs_m = start_m * BLOCK_M + tl.arange(0, BLOCK_M)
    offs_d = tl.arange(0, HEAD_DIM)
    offs_n = tl.arange(0, BLOCK_N)
    q_ptrs = Q + q_off + offs_m[:, None] * stride_qm + offs_d[None, :] * stride_qk
    k_ptrs = K + k_off + offs_d[:, None] * stride_kk + offs_n[None, :] * stride_kn
    v_ptrs = V + v_off + offs_n[:, None] * stride_vn + offs_d[None, :] * stride_vk
    m_i = tl.full([BLOCK_M], float("-inf"), dtype=tl.float32)
    l_i = tl.zeros([BLOCK_M], dtype=tl.float32) + 1.0
    acc = tl.zeros([BLOCK_M, HEAD_DIM], dtype=tl.float32)
    q = tl.load(q_ptrs)
    acc, l_i, m_i = _attn_fwd_inner(
        acc,
        l_i,
        m_i,
        q,
        k_ptrs,
        v_ptrs,
        sm_scale,
        stride_kn,
        stride_vn,
        start_m,
        seqlen_k,
        BLOCK_M,
        BLOCK_N,
        HEAD_DIM,
        CAUSAL,
    )
    acc = acc / l_i[:, None]
    lse = m_i + tl.math.log2(l_i) / 1.4426950408889634
    o_ptrs = (
        Out
        + off_hz * stride_oh
        + offs_m[:, None] * stride_om
        + offs_d[None, :] * stride_ok
    )
    tl.store(o_ptrs, acc.to(Out.dtype.element_ty))
    tl.store(Lse + off_hz * seqlen_q + offs_m, lse)

# config = {"BLOCK_M": 64, "BLOCK_N": 32, "HEAD_DIM": 32, "arch": "sm_90", "causal": false, "dtype": "bf16", "num_stages": 2, "num_warps": 8}
# arch = sm_90


// ===== COMPILED SASS (sm_90a) =====

	.target	sm_90a

	.elftype	@"ET_EXEC"


//--------------------- .note.nv.tkinfo           --------------------------
	.section	.note.nv.tkinfo,"",@"SHT_NOTE"
	.sectionflags	@"SHF_NOTE_NV_TKINFO"
	.tkinfo
        /*0018*/ 	.word	0x00000002
        /*0030*/ 	.string	""
        /*0030*/ 	.string	"ptxas"
        /*0030*/ 	.string	"Cuda compilation tools, release 13.0, V13.0.88"
        /*0030*/ 	.string	"Build cuda_13.0.r13.0/compiler.36424714_0"
        /*0030*/ 	.string	"-v  -suppress-debug-info  -lineinfo  -arch sm_90a "



//--------------------- .note.nv.cuinfo           --------------------------
	.section	.note.nv.cuinfo,"",@"SHT_NOTE"
	.sectionflags	@"SHF_NOTE_NV_CUINFO"
        /*0018*/ 	.short	0x0002
        /*001a*/ 	.short	0x005a
        /*001c*/ 	.short	0x0082
	.zero		2


//--------------------- .nv.info                  --------------------------
	.section	.nv.info,"",@"SHT_CUDA_INFO"
	.align	4


	//----- nvinfo : EIATTR_REGCOUNT
	.align		4
        /*0000*/ 	.byte	0x04, 0x2f
        /*0002*/ 	.short	(.L_2 - .L_1)
	.align		4
.L_1:
        /*0004*/ 	.word	index@(attn_fwd)
        /*0008*/ 	.word	0x0000003f


	//----- nvinfo : EIATTR_FRAME_SIZE
	.align		4
.L_2:
        /*000c*/ 	.byte	0x04, 0x11
        /*000e*/ 	.short	(.L_4 - .L_3)
	.align		4
.L_3:
        /*0010*/ 	.word	index@(attn_fwd)
        /*0014*/ 	.word	0x00000000


	//----- nvinfo : EIATTR_MIN_STACK_SIZE
	.align		4
.L_4:
        /*0018*/ 	.byte	0x04, 0x12
        /*001a*/ 	.short	(.L_6 - .L_5)
	.align		4
.L_5:
        /*001c*/ 	.word	index@(attn_fwd)
        /*0020*/ 	.word	0x00000000
.L_6:


//--------------------- .nv.compat                --------------------------
	.section	.nv.compat,"",@"SHT_CUDA_COMPAT_INFO"
	.align	4
        /*0000*/ 	.byte	0x02, 0x09, 0x01, 0x00, 0x02, 0x02, 0x04, 0x00, 0x02, 0x05, 0x05, 0x00, 0x03, 0x07, 0x01, 0x01
        /*0010*/ 	.byte	0x02, 0x03, 0x00, 0x00, 0x02, 0x06, 0x01, 0x00, 0x04, 0x0b, 0x08, 0x00, 0x00, 0x00, 0x00, 0x00
        /*0020*/ 	.byte	0x00, 0x00, 0x00, 0x00


//--------------------- .nv.info.attn_fwd         --------------------------
	.section	.nv.info.attn_fwd,"",@"SHT_CUDA_INFO"
	.sectionflags	@""
	.align	4


	//----- nvinfo : EIATTR_CUDA_API_VERSION
	.align		4
        /*0000*/ 	.byte	0x04, 0x37
        /*0002*/ 	.short	(.L_8 - .L_7)
.L_7:
        /*0004*/ 	.word	0x00000082


	//----- nvinfo : EIATTR_KPARAM_INFO
	.align		4
.L_8:
        /*0008*/ 	.byte	0x04, 0x17
        /*000a*/ 	.short	(.L_10 - .L_9)
.L_9:
        /*000c*/ 	.word	0x00000000
        /*0010*/ 	.short	0x0019
        /*0012*/ 	.short	0x0080
        /*0014*/ 	.byte	0x00, 0xf4, 0x21, 0x00


	//----- nvinfo : EIATTR_KPARAM_INFO
	.align		4
.L_10:
        /*0018*/ 	.byte	0x04, 0x17
        /*001a*/ 	.short	(.L_12 - .L_11)
.L_11:
        /*001c*/ 	.word	0x00000000
        /*0020*/ 	.short	0x0018
        /*0022*/ 	.short	0x0078
        /*0024*/ 	.byte	0x00, 0xf4, 0x21, 0x00


	//----- nvinfo : EIATTR_KPARAM_INFO
	.align		4
.L_12:
        /*0028*/ 	.byte	0x04, 0x17
        /*002a*/ 	.short	(.L_14 - .L_13)
.L_13:
        /*002c*/ 	.word	0x00000000
        /*0030*/ 	.short	0x0017
        /*0032*/ 	.short	0x0070
        /*0034*/ 	.byte	0x00, 0xf0, 0x11, 0x00


	//----- nvinfo : EIATTR_KPARAM_INFO
	.align		4
.L_14:
        /*0038*/ 	.byte	0x04, 0x17
        /*003a*/ 	.short	(.L_16 - .L_15)
.L_15:
        /*003c*/ 	.word	0x00000000
        /*0040*/ 	.short	0x0016
        /*0042*/ 	.short	0x006c
        /*0044*/ 	.byte	0x00, 0xf0, 0x11, 0x00


	//----- nvinfo : EIATTR_KPARAM_INFO
	.align		4
.L_16:
        /*0048*/ 	.byte	0x04, 0x17
        /*004a*/ 	.short	(.L_18 - .L_17)
.L_17:
        /*004c*/ 	.word	0x00000000
        /*0050*/ 	.short	0x0015
        /*0052*/ 	.short	0x0068
        /*0054*/ 	.byte	0x00, 0xf0, 0x11, 0x00


	//----- nvinfo : EIATTR_KPARAM_INFO
	.align		4
.L_18:
        /*0058*/ 	.byte	0x04, 0x17
        /*005a*/ 	.short	(.L_20 - .L_19)
.L_19:
        /*005c*/ 	.word	0x00000000
        /*0060*/ 	.short	0x0014
        /*0062*/ 	.short	0x0064
        /*0064*/ 	.byte	0x00, 0xf0, 0x11, 0x00


	//----- nvinfo : EIATTR_KPARAM_INFO
	.align		4
.L_20:
        /*0068*/ 	.byte	0x04, 0x17
        /*006a*/ 	.short	(.L_22 - .L_21)
.L_21:
        /*006c*/ 	.word	0x00000000
        /*0070*/ 	.short	0x0013
        /*0072*/ 	.short	0x0060
        /*0074*/ 	.byte	0x00, 0xf0, 0x11, 0x00


	//----- nvinfo : EIATTR_KPARAM_INFO
	.align		4
.L_22:
        /*0078*/ 	.byte	0x04, 0x17
        /*007a*/ 	.short	(.L_24 - .L_23)
.L_23:
        /*007c*/ 	.word	0x00000000
        /*0080*/ 	.short	0x0012
        /*0082*/ 	.short	0x005c
        /*0084*/ 	.byte	0x00, 0xf0, 0x11, 0x00


	//----- nvinfo : EIATTR_KPARAM_INFO
	.align		4
.L_24:
        /*0088*/ 	.byte	0x04, 0x17
        /*008a*/ 	.short	(.L_26 - .L_25)
.L_25:
        /*008c*/ 	.word	0x00000000
        /*0090*/ 	.short	0x0011
        /*0092*/ 	.short	0x0058
        /*0094*/ 	.byte	0x00, 0xf0, 0x11, 0x00


	//----- nvinfo : EIATTR_KPARAM_INFO
	.align		4
.L_26:
        /*0098*/ 	.byte	0x04, 0x17
        /*009a*/ 	.short	(.L_28 - .L_27)
.L_27:
        /*009c*/ 	.word	0x00000000
        /*00a0*/ 	.short	0x0010
        /*00a2*/ 	.short	0x0054
        /*00a4*/ 	.byte	0x00, 0xf0, 0x11, 0x00


	//----- nvinfo : EIATTR_KPARAM_INFO
	.align		4
.L_28:
        /*00a8*/ 	.byte	0x04, 0x17
        /*00aa*/ 	.short	(.L_30 - .L_29)
.L_29:
        /*00ac*/ 	.word	0x00000000
        /*00b0*/ 	.short	0x000f
        /*00b2*/ 	.short	0x0050
        /*00b4*/ 	.byte	0x00, 0xf0, 0x11, 0x00


	//----- nvinfo : EIATTR_KPARAM_INFO
	.align		4
.L_30:
        /*00b8*/ 	.byte	0x04, 0x17
        /*00ba*/ 	.short	(.L_32 - .L_31)
.L_31:
        /*00bc*/ 	.word	0x00000000
        /*00c0*/ 	.short	0x000e
        /*00c2*/ 	.short	0x004c
        /*00c4*/ 	.byte	0x00, 0xf0, 0x11, 0x00


	//----- nvinfo : EIATTR_KPARAM_INFO
	.align		4
.L_32:
        /*00c8*/ 	.byte	0x04, 0x17
        /*00ca*/ 	.short	(.L_34 - .L_33)
.L_33:
        /*00cc*/ 	.word	0x00000000
        /*00d0*/ 	.short	0x000d
        /*00d2*/ 	.short	0x0048
        /*00d4*/ 	.byte	0x00, 0xf0, 0x11, 0x00


	//----- nvinfo : EIATTR_KPARAM_INFO
	.align		4
.L_34:
        /*00d8*/ 	.byte	0x04, 0x17
        /*00da*/ 	.short	(.L_36 - .L_35)
.L_35:
        /*00dc*/ 	.word	0x00000000
        /*00e0*/ 	.short	0x000c
        /*00e2*/ 	.short	0x0044
        /*00e4*/ 	.byte	0x00, 0xf0, 0x11, 0x00


	//----- nvinfo : EIATTR_KPARAM_INFO
	.align		4
.L_36:
        /*00e8*/ 	.byte	0x04, 0x17
        /*00ea*/ 	.short	(.L_38 - .L_37)
.L_37:
        /*00ec*/ 	.word	0x00000000
        /*00f0*/ 	.short	0x000b
        /*00f2*/ 	.short	0x0040
        /*00f4*/ 	.byte	0x00, 0xf0, 0x11, 0x00


	//----- nvinfo : EIATTR_KPARAM_INFO
	.align		4
.L_38:
        /*00f8*/ 	.byte	0x04, 0x17
        /*00fa*/ 	.short	(.L_40 - .L_39)
.L_39:
        /*00fc*/ 	.word	0x00000000
        /*0100*/ 	.short	0x000a
        /*0102*/ 	.short	0x003c
        /*0104*/ 	.byte	0x00, 0xf0, 0x11, 0x00


	//----- nvinfo : EIATTR_KPARAM_INFO
	.align		4
.L_40:
        /*0108*/ 	.byte	0x04, 0x17
        /*010a*/ 	.short	(.L_42 - .L_41)
.L_41:
        /*010c*/ 	.word	0x00000000
        /*0110*/ 	.short	0x0009
        /*0112*/ 	.short	0x0038
        /*0114*/ 	.byte	0x00, 0xf0, 0x11, 0x00


	//----- nvinfo : EIATTR_KPARAM_INFO
	.align		4
.L_42:
        /*0118*/ 	.byte	0x04, 0x17
        /*011a*/ 	.short	(.L_44 - .L_43)
.L_43:
        /*011c*/ 	.word	0x00000000
        /*0120*/ 	.short	0x0008
        /*0122*/ 	.short	0x0034
        /*0124*/ 	.byte	0x00, 0xf0, 0x11, 0x00


	//----- nvinfo : EIATTR_KPARAM_INFO
	.align		4
.L_44:
        /*0128*/ 	.byte	0x04, 0x17
        /*012a*/ 	.short	(.L_46 - .L_45)
.L_45:
        /*012c*/ 	.word	0x00000000
        /*0130*/ 	.short	0x0007
        /*0132*/ 	.short	0x0030
        /*0134*/ 	.byte	0x00, 0xf0, 0x11, 0x00


	//----- nvinfo : EIATTR_KPARAM_INFO
	.align		4
.L_46:
        /*0138*/ 	.byte	0x04, 0x17
        /*013a*/ 	.short	(.L_48 - .L_47)
.L_47:
        /*013c*/ 	.word	0x00000000
        /*0140*/ 	.short	0x0006
        /*0142*/ 	.short	0x002c
        /*0144*/ 	.byte	0x00, 0xf0, 0x11, 0x00


	//----- nvinfo : EIATTR_KPARAM_INFO
	.align		4
.L_48:
        /*0148*/ 	.byte	0x04, 0x17
        /*014a*/ 	.short	(.L_50 - .L_49)
.L_49:
        /*014c*/ 	.word	0x00000000
        /*0150*/ 	.short	0x0005
        /*0152*/ 	.short	0x0028
        /*0154*/ 	.byte	0x00, 0xf0, 0x11, 0x00


	//----- nvinfo : EIATTR_KPARAM_INFO
	.align		4
.L_50:
        /*0158*/ 	.byte	0x04, 0x17
        /*015a*/ 	.short	(.L_52 - .L_51)
.L_51:
        /*015c*/ 	.word	0x00000000
        /*0160*/ 	.short	0x0004
        /*0162*/ 	.short	0x0020
        /*0164*/ 	.byte	0x00, 0xf4, 0x21, 0x00


	//----- nvinfo : EIATTR_KPARAM_INFO
	.align		4
.L_52:
        /*0168*/ 	.byte	0x04, 0x17
        /*016a*/ 	.short	(.L_54 - .L_53)
.L_53:
        /*016c*/ 	.word	0x00000000
        /*0170*/ 	.short	0x0003
        /*0172*/ 	.short	0x0018
        /*0174*/ 	.byte	0x00, 0xf4, 0x21, 0x00


	//----- nvinfo : EIATTR_KPARAM_INFO
	.align		4
.L_54:
        /*0178*/ 	.byte	0x04, 0x17
        /*017a*/ 	.short	(.L_56 - .L_55)
.L_55:
        /*017c*/ 	.word	0x00000000
        /*0180*/ 	.short	0x0002
        /*0182*/ 	.short	0x0010
        /*0184*/ 	.byte	0x00, 0xf4, 0x21, 0x00


	//----- nvinfo : EIATTR_KPARAM_INFO
	.align		4
.L_56:
        /*0188*/ 	.byte	0x04, 0x17
        /*018a*/ 	.short	(.L_58 - .L_57)
.L_57:
        /*018c*/ 	.word	0x00000000
        /*0190*/ 	.short	0x0001
        /*0192*/ 	.short	0x0008
        /*0194*/ 	.byte	0x00, 0xf4, 0x21, 0x00


	//----- nvinfo : EIATTR_KPARAM_INFO
	.align		4
.L_58:
        /*0198*/ 	.byte	0x04, 0x17
        /*019a*/ 	.short	(.L_60 - .L_59)
.L_59:
        /*019c*/ 	.word	0x00000000
        /*01a0*/ 	.short	0x0000
        /*01a2*/ 	.short	0x0000
        /*01a4*/ 	.byte	0x00, 0xf4, 0x21, 0x00


	//----- nvinfo : EIATTR_SPARSE_MMA_MASK
	.align		4
.L_60:
        /*01a8*/ 	.byte	0x03, 0x50
        /*01aa*/ 	.short	0x0000


	//----- nvinfo : EIATTR_MAXREG_COUNT
	.align		4
        /*01ac*/ 	.byte	0x03, 0x1b
        /*01ae*/ 	.short	0x00ff


	//----- nvinfo : EIATTR_NUM_BARRIERS
	.align		4
        /*01b0*/ 	.byte	0x02, 0x4c
        /*01b2*/ 	.byte	0x01
	.zero		1


	//----- nvinfo : EIATTR_MERCURY_ISA_VERSION
	.align		4
        /*01b4*/ 	.byte	0x03, 0x5f
        /*01b6*/ 	.short	0x0101


	//----- nvinfo : EIATTR_COOP_GROUP_MASK_REGIDS
	.align		4
        /*01b8*/ 	.byte	0x04, 0x29
        /*01ba*/ 	.short	(.L_62 - .L_61)


	//   ....[0]....
.L_61:
        /*01bc*/ 	.word	0xffffffff


	//   ....[1]....
        /*01c0*/ 	.word	0xffffffff


	//   ....[2]....
        /*01c4*/ 	.word	0xffffffff


	//   ....[3]....
        /*01c8*/ 	.word	0xffffffff


	//   ....[4]....
        /*01cc*/ 	.word	0xffffffff


	//   ....[5]....
        /*01d0*/ 	.word	0xffffffff


	//   ....[6]....
        /*01d4*/ 	.word	0xffffffff


	//   ....[7]....
        /*01d8*/ 	.word	0xffffffff


	//----- nvinfo : EIATTR_COOP_GROUP_INSTR_OFFSETS
	.align		4
.L_62:
        /*01dc*/ 	.byte	0x04, 0x28
        /*01de*/ 	.short	(.L_64 - .L_63)


	//   ....[0]....
.L_63:
        /*01e0*/ 	.word	0x00000e20


	//   ....[1]....
        /*01e4*/ 	.word	0x00000e40


	//   ....[2]....
        /*01e8*/ 	.word	0x00000f40


	//   ....[3]....
        /*01ec*/ 	.word	0x00000fd0


	//   ....[4]....
        /*01f0*/ 	.word	0x000015f0


	//   ....[5]....
        /*01f4*/ 	.word	0x00001610


	//   ....[6]....
        /*01f8*/ 	.word	0x00001670


	//   ....[7]....
        /*01fc*/ 	.word	0x00001680


	//----- nvinfo : EIATTR_EXIT_INSTR_OFFSETS
	.align		4
.L_64:
        /*0200*/ 	.byte	0x04, 0x1c
        /*0202*/ 	.short	(.L_66 - .L_65)


	//   ....[0]....
.L_65:
        /*0204*/ 	.word	0x00002450


	//   ....[1]....
        /*0208*/ 	.word	0x00002480


	//----- nvinfo : EIATTR_REQNTID
	.align		4
.L_66:
        /*020c*/ 	.byte	0x04, 0x10
        /*020e*/ 	.short	(.L_68 - .L_67)
.L_67:
        /*0210*/ 	.word	0x00000100
        /*0214*/ 	.word	0x00000001
        /*0218*/ 	.word	0x00000001


	//----- nvinfo : EIATTR_CBANK_PARAM_SIZE
	.align		4
.L_68:
        /*021c*/ 	.byte	0x03, 0x19
        /*021e*/ 	.short	0x0088


	//----- nvinfo : EIATTR_PARAM_CBANK
	.align		4
        /*0220*/ 	.byte	0x04, 0x0a
        /*0222*/ 	.short	(.L_70 - .L_69)
	.align		4
.L_69:
        /*0224*/ 	.word	index@(.nv.constant0.attn_fwd)
        /*0228*/ 	.short	0x0210
        /*022a*/ 	.short	0x0088


	//----- nvinfo : EIATTR_SW_WAR
	.align		4
.L_70:
        /*022c*/ 	.byte	0x04, 0x36
        /*022e*/ 	.short	(.L_72 - .L_71)
.L_71:
        /*0230*/ 	.word	0x00000008
.L_72:


//--------------------- .nv.callgraph             --------------------------
	.section	.nv.callgraph,"",@"SHT_CUDA_CALLGRAPH"
	.align	4
	.sectionentsize	8
	.align		4
        /*0000*/ 	.word	0x00000000
	.align		4
        /*0004*/ 	.word	0xffffffff
	.align		4
        /*0008*/ 	.word	0x00000000
	.align		4
        /*000c*/ 	.word	0xfffffffe
	.align		4
        /*0010*/ 	.word	0x00000000
	.align		4
        /*0014*/ 	.word	0xfffffffd
	.align		4
        /*0018*/ 	.word	0x00000000
	.align		4
        /*001c*/ 	.word	0xfffffffc


//--------------------- .nv.constant4             --------------------------
	.section	.nv.constant4,"a",@progbits
	.align	8
	.align		8
.nv.constant4:
        /*0000*/ 	.dword	_$_str


//--------------------- .text.attn_fwd            --------------------------
	.section	.text.attn_fwd,"ax",@progbits
	.align	128
        .global         attn_fwd
        .type           attn_fwd,@function
        .size           attn_fwd,(.L_x_3 - attn_fwd)
        .other          attn_fwd,@"STO_CUDA_ENTRY STV_DEFAULT"
attn_fwd:
.text.attn_fwd:
[----:B------:R-:W-:Y:S01]  /*0000*/  LDC R1, c[0x0][0x28] ;  /* 0x00000a00ff017b82 */ /* 0x000fe20000000800 */
[----:B------:R-:W0:Y:S07]  /*0010*/  S2R R0, SR_TID.X ;  /* 0x0000000000007919 */ /* 0x000e2e0000002100 */
[----:B------:R-:W1:Y:S01]  /*0020*/  LDC R16, c[0x0][0x248] ;  /* 0x00009200ff107b82 */ /* 0x000e620000000800 */
[----:B------:R-:W-:Y:S01]  /*0030*/  ULDC.64 UR4, c[0x0][0x240] ;  /* 0x0000900000047ab9 */ /* 0x000fe20000000a00 */
[----:B------:R-:W-:Y:S01]  /*0040*/  ULDC.64 UR28, c[0x0][0x208] ;  /* 0x00008200001c7ab9 */ /* 0x000fe20000000a00 */
[----:B------:R-:W2:Y:S01]  /*0050*/  S2R R3, SR_CTAID.X ;  /* 0x0000000000037919 */ /* 0x000ea20000002500 */
[----:B------:R-:W-:-:S04]  /*0060*/  ULDC UR32, c[0x0][0x280] ;  /* 0x0000a00000207ab9 */ /* 0x000fc80000000800 */
[----:B------:R-:W3:Y:S08]  /*0070*/  S2UR UR26, SR_CTAID.Y ;  /* 0x00000000001a79c3 */ /* 0x000ef00000002600 */
[----:B------:R-:W4:Y:S01]  /*0080*/  LDC.64 R14, c[0x0][0x210] ;  /* 0x00008400ff0e7b82 */ /* 0x000f220000000a00 */
[----:B0-----:R-:W-:Y:S01]  /*0090*/  LOP3.LUT R18, R0, 0x3f, RZ, 0xc0, !PT ;  /* 0x0000003f00127812 */ /* 0x001fe200078ec0ff */
[----:B---3--:R-:W-:-:S04]  /*00a0*/  UIMAD UR4, UR26, UR4, URZ ;  /* 0x000000041a0472a4 */ /* 0x008fc8000f8e023f */
[----:B--2---:R-:W-:Y:S01]  /*00b0*/  IMAD R18, R3, 0x40, R18 ;  /* 0x0000004003127824 */ /* 0x004fe200078e0212 */
[----:B------:R-:W-:Y:S01]  /*00c0*/  SHF.R.U32.HI R3, RZ, 0x6, R0 ;  /* 0x00000006ff037819 */ /* 0x000fe20000011600 */
[----:B------:R-:W-:Y:S02]  /*00d0*/  USHF.L.U32 UR6, UR4, 0x1, URZ ;  /* 0x0000000104067899 */ /* 0x000fe4000800063f */
[----:B------:R-:W-:Y:S01]  /*00e0*/  IMAD R2, R18, UR5, RZ ;  /* 0x0000000512027c24 */ /* 0x000fe2000f8e02ff */
[----:B------:R-:W-:Y:S01]  /*00f0*/  SGXT.U32 R3, R3, 0x2 ;  /* 0x000000020303781a */ /* 0x000fe20000000000 */
[----:B------:R-:W-:-:S04]  /*0100*/  UIMAD.WIDE UR4, UR4, 0x2, URZ ;  /* 0x00000002040478a5 */ /* 0x000fc8000f8e023f */
[----:B-1----:R-:W-:Y:S02]  /*0110*/  IMAD R4, R3, R16, RZ ;  /* 0x0000001003047224 */ /* 0x002fe400078e02ff */
[C---:B------:R-:W-:Y:S02]  /*0120*/  IMAD.SHL.U32 R3, R2.reuse, 0x2, RZ ;  /* 0x0000000202037824 */ /* 0x040fe400078e00ff */
[----:B------:R-:W-:Y:S01]  /*0130*/  IMAD.HI R2, R2, 0x2, RZ ;  /* 0x0000000202027827 */ /* 0x000fe200078e02ff */
[----:B------:R-:W-:Y:S02]  /*0140*/  LEA R5, R16, R4, 0x2 ;  /* 0x0000000410057211 */ /* 0x000fe400078e10ff */
[----:B----4-:R-:W-:-:S03]  /*0150*/  IADD3 R14, P0, P1, R3, UR6, R14 ;  /* 0x00000006030e7c10 */ /* 0x010fc6000f91e00e */
[----:B------:R-:W-:Y:S01]  /*0160*/  IMAD R7, R16, 0x4, R5 ;  /* 0x0000000410077824 */ /* 0x000fe200078e0205 */
[----:B------:R-:W-:Y:S02]  /*0170*/  IADD3.X R22, R2, UR5, R15, P0, P1 ;  /* 0x0000000502167c10 */ /* 0x000fe400087e240f */
[----:B------:R-:W-:Y:S02]  /*0180*/  LEA R2, P0, R4, R14, 0x1 ;  /* 0x0000000e04027211 */ /* 0x000fe400078008ff */
[----:B------:R-:W-:Y:S02]  /*0190*/  LEA R9, R16, R7, 0x2 ;  /* 0x0000000710097211 */ /* 0x000fe400078e10ff */
[----:B------:R-:W-:Y:S02]  /*01a0*/  LEA.HI.X.SX32 R3, R4, R22, 0x1, P0 ;  /* 0x0000001604037211 */ /* 0x000fe400000f0eff */
[-C--:B------:R-:W-:Y:S01]  /*01b0*/  LEA R4, P0, R5, R14.reuse, 0x1 ;  /* 0x0000000e05047211 */ /* 0x080fe200078008ff */
[C---:B------:R-:W-:Y:S01]  /*01c0*/  IMAD R8, R16.reuse, 0x4, R9 ;  /* 0x0000000410087824 */ /* 0x040fe200078e0209 */
[----:B------:R-:W-:Y:S01]  /*01d0*/  LEA R6, P1, R7, R14, 0x1 ;  /* 0x0000000e07067211 */ /* 0x000fe200078208ff */
[----:B------:R0:W2:Y:S03]  /*01e0*/  LDG.E.U16 R20, desc[UR28][R2.64] ;  /* 0x0000001c02147981 */ /* 0x0000a6000c1e1500 */
[----:B------:R-:W-:-:S02]  /*01f0*/  LEA R15, R16, R8, 0x2 ;  /* 0x00000008100f7211 */ /* 0x000fc400078e10ff */
[-C--:B------:R-:W-:Y:S02]  /*0200*/  LEA.HI.X.SX32 R5, R5, R22.reuse, 0x1, P0 ;  /* 0x0000001605057211 */ /* 0x080fe400000f0eff */
[----:B------:R-:W-:Y:S01]  /*0210*/  LEA.HI.X.SX32 R7, R7, R22, 0x1, P1 ;  /* 0x0000001607077211 */ /* 0x000fe200008f0eff */
[----:B------:R-:W-:Y:S01]  /*0220*/  IMAD R13, R16, 0x4, R15 ;  /* 0x00000004100d7824 */ /* 0x000fe200078e020f */
[-C--:B------:R-:W-:Y:S02]  /*0230*/  LEA R10, P0, R8, R14.reuse, 0x1 ;  /* 0x0000000e080a7211 */ /* 0x080fe400078008ff */
[-C--:B0-----:R-:W-:Y:S01]  /*0240*/  LEA R2, P1, R15, R14.reuse, 0x1 ;  /* 0x0000000e0f027211 */ /* 0x081fe200078208ff */
[----:B------:R-:W3:Y:S01]  /*0250*/  LDG.E.U16 R6, desc[UR28][R6.64] ;  /* 0x0000001c06067981 */ /* 0x000ee2000c1e1500 */
[----:B------:R-:W-:Y:S02]  /*0260*/  LEA R12, P2, R13, R14, 0x1 ;  /* 0x0000000e0d0c7211 */ /* 0x000fe400078408ff */
[----:B------:R-:W-:Y:S01]  /*0270*/  LEA R16, R16, R13, 0x2 ;  /* 0x0000000d10107211 */ /* 0x000fe200078e10ff */
[----:B------:R0:W4:Y:S01]  /*0280*/  LDG.E.U16 R5, desc[UR28][R4.64] ;  /* 0x0000001c04057981 */ /* 0x000122000c1e1500 */
[----:B------:R-:W-:-:S02]  /*0290*/  LEA.HI.X.SX32 R11, R8, R22, 0x1, P0 ;  /* 0x00000016080b7211 */ /* 0x000fc400000f0eff */
[----:B------:R-:W-:Y:S02]  /*02a0*/  LEA R8, P0, R9, R14, 0x1 ;  /* 0x0000000e09087211 */ /* 0x000fe400078008ff */
[----:B------:R-:W-:Y:S01]  /*02b0*/  LEA.HI.X.SX32 R13, R13, R22, 0x1, P2 ;  /* 0x000000160d0d7211 */ /* 0x000fe200010f0eff */
[----:B------:R-:W5:Y:S01]  /*02c0*/  LDG.E.U16 R10, desc[UR28][R10.64] ;  /* 0x0000001c0a0a7981 */ /* 0x000f62000c1e1500 */
[C---:B------:R-:W-:Y:S02]  /*02d0*/  LEA R14, P2, R16.reuse, R14, 0x1 ;  /* 0x0000000e100e7211 */ /* 0x040fe400078408ff */
[-C--:B------:R-:W-:Y:S01]  /*02e0*/  LEA.HI.X.SX32 R3, R15, R22.reuse, 0x1, P1 ;  /* 0x000000160f037211 */ /* 0x080fe200008f0eff */
[----:B------:R-:W4:Y:S01]  /*02f0*/  LDG.E.U16 R12, desc[UR28][R12.64] ;  /* 0x0000001c0c0c7981 */ /* 0x000f22000c1e1500 */
[-C--:B------:R-:W-:Y:S02]  /*0300*/  LEA.HI.X.SX32 R9, R9, R22.reuse, 0x1, P0 ;  /* 0x0000001609097211 */ /* 0x080fe400000f0eff */
[----:B------:R-:W-:Y:S01]  /*0310*/  LEA.HI.X.SX32 R15, R16, R22, 0x1, P2 ;  /* 0x00000016100f7211 */ /* 0x000fe200010f0eff */
[----:B------:R-:W4:Y:S04]  /*0320*/  LDG.E.U16 R2, desc[UR28][R2.64] ;  /* 0x0000001c02027981 */ /* 0x000f28000c1e1500 */
[----:B------:R-:W4:Y:S04]  /*0330*/  LDG.E.U16 R8, desc[UR28][R8.64] ;  /* 0x0000001c08087981 */ /* 0x000f28000c1e1500 */
[----:B------:R-:W4:Y:S01]  /*0340*/  LDG.E.U16 R14, desc[UR28][R14.64] ;  /* 0x0000001c0e0e7981 */ /* 0x000f22000c1e1500 */
[----:B------:R-:W1:Y:S01]  /*0350*/  S2UR UR4, SR_CgaCtaId ;  /* 0x00000000000479c3 */ /* 0x000e620000008800 */
[----:B------:R-:W-:Y:S01]  /*0360*/  UISETP.GE.AND UP0, UPT, UR32, 0x1, UPT ;  /* 0x000000012000788c */ /* 0x000fe2000bf06270 */
[C---:B0-----:R-:W-:Y:S01]  /*0370*/  LOP3.LUT R4, R0.reuse, 0xc0, RZ, 0xc0, !PT ;  /* 0x000000c000047812 */ /* 0x041fe200078ec0ff */
[----:B------:R-:W-:Y:S01]  /*0380*/  IMAD.SHL.U32 R19, R0, 0x2, RZ ;  /* 0x0000000200137824 */ /* 0x000fe200078e00ff */
[----:B------:R-:W-:-:S02]  /*0390*/  UMOV UR27, 0x400 ;  /* 0x00000400001b7882 */ /* 0x000fc40000000000 */
[----:B------:R-:W-:Y:S02]  /*03a0*/  SHF.R.U32.HI R4, RZ, 0x2, R4 ;  /* 0x00000002ff047819 */ /* 0x000fe40000011604 */
[----:B------:R-:W-:Y:S02]  /*03b0*/  PLOP3.LUT P0, PT, PT, PT, UP0, 0x80, 0x0 ;  /* 0x000000000000781c */ /* 0x000fe40003f0f008 */
[----:B------:R-:W-:-:S04]  /*03c0*/  LOP3.LUT R19, R4, 0x1fe, R19, 0x78, !PT ;  /* 0x000001fe04137812 */ /* 0x000fc800078e7813 */
[----:B------:R-:W-:Y:S01]  /*03d0*/  LOP3.LUT R7, R19, 0x40, RZ, 0x3c, !PT ;  /* 0x0000004013077812 */ /* 0x000fe200078e3cff */
[----:B-1----:R-:W-:Y:S01]  /*03e0*/  ULEA UR27, UR4, UR27, 0x18 ;  /* 0x0000001b041b7291 */ /* 0x002fe2000f8ec03f */
[----:B------:R-:W-:Y:S01]  /*03f0*/  MOV R21, 0xff800000 ;  /* 0xff80000000157802 */ /* 0x000fe20000000f00 */
[----:B------:R-:W-:Y:S01]  /*0400*/  IMAD.MOV.U32 R22, RZ, RZ, 0x3f800000 ;  /* 0x3f800000ff167424 */ /* 0x000fe200078e00ff */
[----:B------:R-:W-:Y:S01]  /*0410*/  MOV R23, 0x3f800000 ;  /* 0x3f80000000177802 */ /* 0x000fe20000000f00 */
[----:B------:R-:W-:Y:S01]  /*0420*/  IMAD.MOV.U32 R33, RZ, RZ, -0x800000 ;  /* 0xff800000ff217424 */ /* 0x000fe200078e00ff */
[----:B------:R-:W-:Y:S02]  /*0430*/  CS2R R40, SRZ ;  /* 0x0000000000287805 */ /* 0x000fe4000001ff00 */
[----:B------:R-:W-:Y:S02]  /*0440*/  CS2R R42, SRZ ;  /* 0x00000000002a7805 */ /* 0x000fe4000001ff00 */
[----:B------:R-:W-:-:S02]  /*0450*/  CS2R R44, SRZ ;  /* 0x00000000002c7805 */ /* 0x000fc4000001ff00 */
[----:B------:R-:W-:Y:S01]  /*0460*/  CS2R R46, SRZ ;  /* 0x00000000002e7805 */ /* 0x000fe2000001ff00 */
[----:B--2---:R0:W-:Y:S04]  /*0470*/  STS.U16 [R19+UR27], R20 ;  /* 0x0000001413007988 */ /* 0x0041e8000800041b */
[----:B---3--:R0:W-:Y:S04]  /*0480*/  STS.U16 [R19+UR27+0x400], R6 ;  /* 0x0004000613007988 */ /* 0x0081e8000800041b */
[----:B-----5:R0:W-:Y:S04]  /*0490*/  STS.U16 [R19+UR27+0x800], R10 ;  /* 0x0008000a13007988 */ /* 0x0201e8000800041b */
[----:B----4-:R0:W-:Y:S04]  /*04a0*/  STS.U16 [R19+UR27+0xc00], R12 ;  /* 0x000c000c13007988 */ /* 0x0101e8000800041b */
[----:B------:R0:W-:Y:S04]  /*04b0*/  STS.U16 [R7+UR27+0x200], R5 ;  /* 0x0002000507007988 */ /* 0x0001e8000800041b */
[----:B------:R0:W-:Y:S04]  /*04c0*/  STS.U16 [R7+UR27+0x600], R8 ;  /* 0x0006000807007988 */ /* 0x0001e8000800041b */
[----:B------:R0:W-:Y:S04]  /*04d0*/  STS.U16 [R7+UR27+0xa00], R2 ;  /* 0x000a000207007988 */ /* 0x0001e8000800041b */
[----:B------:R0:W-:Y:S01]  /*04e0*/  STS.U16 [R7+UR27+0xe00], R14 ;  /* 0x000e000e07007988 */ /* 0x0001e2000800041b */
[----:B------:R-:W-:Y:S05]  /*04f0*/  @!P0 BRA `(.L_x_0) ;  /* 0x0000001000948947 */ /* 0x000fea0003800000 */
[----:B0-----:R-:W-:Y:S01]  /*0500*/  LOP3.LUT R2, R0, 0x1f, RZ, 0xc0, !PT ;  /* 0x0000001f00027812 */ /* 0x001fe200078ec0ff */
[----:B------:R-:W-:Y:S01]  /*0510*/  ULDC.64 UR6, c[0x0][0x250] ;  /* 0x0000940000067ab9 */ /* 0x000fe20000000a00 */
[----:B------:R-:W-:Y:S01]  /*0520*/  ULDC UR4, c[0x0][0x258] ;  /* 0x0000960000047ab9 */ /* 0x000fe20000000800 */
[----:B------:R-:W-:Y:S01]  /*0530*/  UIMAD UR6, UR26, UR6, URZ ;  /* 0x000000061a0672a4 */ /* 0x000fe2000f8e023f */
[----:B------:R-:W0:Y:S01]  /*0540*/  LDC R12, c[0x0][0x268] ;  /* 0x00009a00ff0c7b82 */ /* 0x000e220000000800 */
[----:B------:R-:W-:Y:S01]  /*0550*/  IMAD R3, R2, UR4, RZ ;  /* 0x0000000402037c24 */ /* 0x000fe2000f8e02ff */
[----:B------:R-:W-:Y:S01]  /*0560*/  ULDC.64 UR24, c[0x0][0x260] ;  /* 0x0000980000187ab9 */ /* 0x000fe20000000a00 */
[----:B------:R-:W-:Y:S01]  /*0570*/  USHF.L.U32 UR4, UR6, 0x1, URZ ;  /* 0x0000000106047899 */ /* 0x000fe2000800063f */
[--C-:B------:R-:W-:Y:S01]  /*0580*/  SHF.R.U32.HI R6, RZ, 0x5, R0.reuse ;  /* 0x00000005ff067819 */ /* 0x100fe20000011600 */
[----:B------:R-:W-:Y:S01]  /*0590*/  UIMAD UR24, UR26, UR24, URZ ;  /* 0x000000181a1872a4 */ /* 0x000fe2000f8e023f */
[C---:B------:R-:W-:Y:S01]  /*05a0*/  SHF.L.U32 R4, R3.reuse, 0x1, RZ ;  /* 0x0000000103047819 */ /* 0x040fe200000006ff */
[----:B------:R-:W-:Y:S01]  /*05b0*/  ULDC.64 UR8, c[0x0][0x218] ;  /* 0x0000860000087ab9 */ /* 0x000fe20000000a00 */
[----:B------:R-:W-:Y:S01]  /*05c0*/  R2UR UR33, R6 ;  /* 0x00000000062172ca */ /* 0x000fe200000e0000 */
[----:B------:R-:W-:Y:S01]  /*05d0*/  IMAD.U32 R5, RZ, RZ, UR4 ;  /* 0x00000004ff057e24 */ /* 0x000fe2000f8e00ff */
[----:B------:R-:W-:Y:S01]  /*05e0*/  UIMAD.WIDE UR4, UR6, 0x2, URZ ;  /* 0x00000002060478a5 */ /* 0x000fe2000f8e023f */
[----:B------:R-:W-:Y:S01]  /*05f0*/  SHF.R.U32.HI R6, RZ, 0x5, R0 ;  /* 0x00000005ff067819 */ /* 0x000fe20000011600 */
[----:B------:R-:W-:Y:S01]  /*0600*/  ULDC.64 UR10, c[0x0][0x220] ;  /* 0x00008800000a7ab9 */ /* 0x000fe20000000a00 */
[----:B------:R-:W-:Y:S01]  /*0610*/  IMAD.HI R3, R3, 0x2, RZ ;  /* 0x0000000203037827 */ /* 0x000fe200078e02ff */
[----:B------:R-:W-:Y:S01]  /*0620*/  IADD3 R8, P0, P1, R4, UR8, R5 ;  /* 0x0000000804087c10 */ /* 0x000fe2000f91e005 */
[----:B------:R-:W-:Y:S01]  /*0630*/  USHF.L.U32 UR8, UR24, 0x1, URZ ;  /* 0x0000000118087899 */ /* 0x000fe2000800063f */
[----:B------:R-:W-:Y:S01]  /*0640*/  MOV R10, UR5 ;  /* 0x00000005000a7c02 */ /* 0x000fe20008000f00 */
[----:B------:R-:W-:Y:S01]  /*0650*/  IMAD R4, R2, UR25, RZ ;  /* 0x0000001902047c24 */ /* 0x000fe2000f8e02ff */
[----:B------:R-:W-:Y:S01]  /*0660*/  UIMAD.WIDE UR4, UR24, 0x2, URZ ;  /* 0x00000002180478a5 */ /* 0x000fe2000f8e023f */
[----:B------:R-:W-:Y:S01]  /*0670*/  IMAD.U32 R14, RZ, RZ, UR7 ;  /* 0x00000007ff0e7e24 */ /* 0x000fe2000f8e00ff */
[----:B------:R-:W-:Y:S01]  /*0680*/  IADD3.X R10, R3, UR9, R10, P0, P1 ;  /* 0x00000009030a7c10 */ /* 0x000fe200087e240a */
[----:B------:R-:W-:Y:S01]  /*0690*/  IMAD.U32 R5, RZ, RZ, UR8 ;  /* 0x00000008ff057e24 */ /* 0x000fe2000f8e00ff */
[C---:B------:R-:W-:Y:S01]  /*06a0*/  SHF.L.U32 R2, R4.reuse, 0x1, RZ ;  /* 0x0000000104027819 */ /* 0x040fe200000006ff */
[----:B------:R-:W-:Y:S01]  /*06b0*/  UIADD3 UR9, UR33, 0x18, URZ ;  /* 0x0000001821097890 */ /* 0x000fe2000fffe03f */
[----:B------:R-:W-:Y:S01]  /*06c0*/  IMAD.HI R4, R4, 0x2, RZ ;  /* 0x0000000204047827 */ /* 0x000fe200078e02ff */
[----:B------:R-:W-:Y:S01]  /*06d0*/  MOV R7, UR5 ;  /* 0x0000000500077c02 */ /* 0x000fe20008000f00 */
[----:B------:R-:W-:Y:S01]  /*06e0*/  UIADD3 UR24, UR27, 0x1000, URZ ;  /* 0x000010001b187890 */ /* 0x000fe2000fffe03f */
[----:B------:R-:W-:Y:S01]  /*06f0*/  IADD3 R16, P2, P3, R2, UR10, R5 ;  /* 0x0000000a02107c10 */ /* 0x000fe2000fb5e005 */
[----:B------:R-:W-:Y:S01]  /*0700*/  UIMAD UR4, UR9, UR7, URZ ;  /* 0x00000007090472a4 */ /* 0x000fe2000f8e023f */
[----:B------:R-:W-:Y:S01]  /*0710*/  SGXT.U32 R2, R6, 0x3 ;  /* 0x000000030602781a */ /* 0x000fe20000000000 */
[----:B------:R-:W-:Y:S01]  /*0720*/  IMAD.U32 R6, RZ, RZ, UR7 ;  /* 0x00000007ff067e24 */ /* 0x000fe2000f8e00ff */
[----:B------:R-:W-:Y:S01]  /*0730*/  IADD3.X R20, R4, UR11, R7, P2, P3 ;  /* 0x0000000b04147c10 */ /* 0x000fe200097e6407 */
[----:B------:R-:W-:Y:S01]  /*0740*/  USHF.R.U32.HI UR22, URZ, 0x4, UR24 ;  /* 0x000000043f167899 */ /* 0x000fe20008011618 */
[----:B0-----:R-:W-:Y:S01]  /*0750*/  IMAD R17, R12, UR9, RZ ;  /* 0x000000090c117c24 */ /* 0x001fe2000f8e02ff */
[----:B------:R-:W-:Y:S01]  /*0760*/  MOV R9, UR4 ;  /* 0x0000000400097c02 */ /* 0x000fe20008000f00 */
[C---:B------:R-:W-:Y:S01]  /*0770*/  IMAD R3, R2.reuse, UR7, RZ ;  /* 0x0000000702037c24 */ /* 0x040fe2000f8e02ff */
[----:B------:R-:W-:Y:S01]  /*0780*/  USGXT.U32 UR22, UR22, 0xe ;  /* 0x0000000e1616789a */ /* 0x000fe20008000000 */
[----:B------:R-:W-:Y:S01]  /*0790*/  IMAD R11, R2, R12, RZ ;  /* 0x0000000c020b7224 */ /* 0x000fe200078e02ff */
[----:B------:R-:W-:Y:S01]  /*07a0*/  USHF.R.U32.HI UR8, URZ, 0x4, UR27 ;  /* 0x000000043f087899 */ /* 0x000fe2000801161b */
[----:B------:R-:W-:Y:S01]  /*07b0*/  IMAD.MOV.U32 R22, RZ, RZ, 0x3f800000 ;  /* 0x3f800000ff167424 */ /* 0x000fe200078e00ff */
[----:B------:R-:W-:Y:S01]  /*07c0*/  LEA R5, R6, R3, 0x3 ;  /* 0x0000000306057211 */ /* 0x000fe200078e18ff */
[----:B------:R-:W-:Y:S01]  /*07d0*/  IMAD R13, R12, 0x8, R11 ;  /* 0x000000080c0d7824 */ /* 0x000fe200078e020b */
[-C--:B------:R-:W-:Y:S01]  /*07e0*/  LEA R2, P0, R3, R8.reuse, 0x1 ;  /* 0x0000000803027211 */ /* 0x080fe200078008ff */
[----:B------:R-:W-:Y:S01]  /*07f0*/  UIADD3 UR14, UP0, UR22, 0x2, URZ ;  /* 0x00000002160e7890 */ /* 0x000fe2000ff1e03f */
[----:B------:R-:W-:Y:S01]  /*0800*/  LEA R4, P1, R5, R8, 0x1 ;  /* 0x0000000805047211 */ /* 0x000fe200078208ff */
[----:B------:R-:W-:Y:S01]  /*0810*/  IMAD R7, R14, 0x8, R5 ;  /* 0x000000080e077824 */ /* 0x000fe200078e0205 */
[----:B------:R-:W-:Y:S01]  /*0820*/  LEA R15, R12, R13, 0x3 ;  /* 0x0000000d0c0f7211 */ /* 0x000fe200078e18ff */
[----:B------:R-:W-:Y:S01]  /*0830*/  USGXT.U32 UR8, UR8, 0xe ;  /* 0x0000000e0808789a */ /* 0x000fe20008000000 */
[----:B------:R-:W-:Y:S01]  /*0840*/  LEA.HI.X.SX32 R3, R3, R10, 0x1, P0 ;  /* 0x0000000a03037211 */ /* 0x000fe200000f0eff */
[----:B------:R-:W-:Y:S01]  /*0850*/  UMOV UR6, URZ ;  /* 0x0000003f00067c82 */ /* 0x000fe20008000000 */
[-C--:B------:R-:W-:Y:S01]  /*0860*/  LEA R6, P2, R7, R8.reuse, 0x1 ;  /* 0x0000000807067211 */ /* 0x080fe200078408ff */
[----:B------:R-:W-:Y:S01]  /*0870*/  UIADD3.X UR15, UR6, -0x7fffffe0, URZ, UP0, !UPT ;  /* 0x80000020060f7890 */ /* 0x000fe200087fe43f */
[----:B------:R-:W-:Y:S01]  /*0880*/  LEA R8, P3, R9, R8, 0x1 ;  /* 0x0000000809087211 */ /* 0x000fe200078608ff */
[----:B------:R-:W-:Y:S01]  /*0890*/  IMAD.MOV.U32 R48, RZ, RZ, -0x800000 ;  /* 0xff800000ff307424 */ /* 0x000fe200078e00ff */
[----:B------:R-:W-:-:S02]  /*08a0*/  LEA.HI.X.SX32 R5, R5, R10, 0x1, P1 ;  /* 0x0000000a05057211 */ /* 0x000fc400008f0eff */
[----:B------:R-:W-:Y:S02]  /*08b0*/  CS2R R40, SRZ ;  /* 0x0000000000287805 */ /* 0x000fe4000001ff00 */
[-C--:B------:R-:W-:Y:S02]  /*08c0*/  LEA.HI.X.SX32 R7, R7, R10.reuse, 0x1, P2 ;  /* 0x0000000a07077211 */ /* 0x080fe400010f0eff */
[----:B------:R-:W-:Y:S02]  /*08d0*/  CS2R R42, SRZ ;  /* 0x00000000002a7805 */ /* 0x000fe4000001ff00 */
[----:B------:R-:W-:Y:S02]  /*08e0*/  LEA.HI.X.SX32 R9, R9, R10, 0x1, P3 ;  /* 0x0000000a09097211 */ /* 0x000fe400018f0eff */
[----:B------:R-:W-:Y:S02]  /*08f0*/  CS2R R44, SRZ ;  /* 0x00000000002c7805 */ /* 0x000fe4000001ff00 */
[----:B------:R-:W-:-:S02]  /*0900*/  LEA R10, P0, R11, R16, 0x1 ;  /* 0x000000100b0a7211 */ /* 0x000fc400078008ff */
[----:B------:R-:W-:Y:S02]  /*0910*/  CS2R R46, SRZ ;  /* 0x00000000002e7805 */ /* 0x000fe4000001ff00 */
[-C--:B------:R-:W-:Y:S01]  /*0920*/  LEA R12, P1, R13, R16.reuse, 0x1 ;  /* 0x000000100d0c7211 */ /* 0x080fe200078208ff */
[----:B------:R-:W-:Y:S01]  /*0930*/  UMOV UR12, 0x80 ;  /* 0x00000080000c7882 */ /* 0x000fe20000000000 */
[-C--:B------:R-:W-:Y:S01]  /*0940*/  LEA R14, P2, R15, R16.reuse, 0x1 ;  /* 0x000000100f0e7211 */ /* 0x080fe200078408ff */
[----:B------:R-:W-:Y:S01]  /*0950*/  UMOV UR13, 0x40000040 ;  /* 0x40000040000d7882 */ /* 0x000fe20000000000 */
[----:B------:R-:W-:Y:S01]  /*0960*/  LEA R16, P3, R17, R16, 0x1 ;  /* 0x0000001011107211 */ /* 0x000fe200078608ff */
[----:B------:R-:W-:Y:S01]  /*0970*/  UMOV UR9, URZ ;  /* 0x0000003f00097c82 */ /* 0x000fe20008000000 */
[-C--:B------:R-:W-:Y:S01]  /*0980*/  LEA.HI.X.SX32 R11, R11, R20.reuse, 0x1, P0 ;  /* 0x000000140b0b7211 */ /* 0x080fe200000f0eff */
[----:B------:R-:W-:Y:S01]  /*0990*/  UMOV UR4, URZ ;  /* 0x0000003f00047c82 */ /* 0x000fe20008000000 */
[-C--:B------:R-:W-:Y:S01]  /*09a0*/  LEA.HI.X.SX32 R13, R13, R20.reuse, 0x1, P1 ;  /* 0x000000140d0d7211 */ /* 0x080fe200008f0eff */
[----:B------:R-:W-:Y:S01]  /*09b0*/  UMOV UR5, URZ ;  /* 0x0000003f00057c82 */ /* 0x000fe20008000000 */
[-C--:B------:R-:W-:Y:S01]  /*09c0*/  LEA.HI.X.SX32 R15, R15, R20.reuse, 0x1, P2 ;  /* 0x000000140f0f7211 */ /* 0x080fe200010f0eff */
[----:B------:R-:W-:Y:S01]  /*09d0*/  UIADD3.64 UR12, UR8, UR12, URZ ;  /* 0x0000000c080c7297 */ /* 0x000fe2000fffe03f */
[----:B------:R-:W-:Y:S01]  /*09e0*/  LEA.HI.X.SX32 R17, R17, R20, 0x1, P3 ;  /* 0x0000001411117211 */ /* 0x000fe200018f0eff */
[----:B------:R-:W-:Y:S01]  /*09f0*/  UIADD3.64 UR10, UR14, 0x3e, URZ ;  /* 0x0000003e0e0a7897 */ /* 0x000fe2000fffe03f */
[----:B------:R-:W-:Y:S01]  /*0a00*/  MOV R20, 0xff800000 ;  /* 0xff80000000147802 */ /* 0x000fe20000000f00 */
[----:B------:R-:W-:Y:S01]  /*0a10*/  UIADD3.64 UR18, UR14, 0x40, URZ ;  /* 0x000000400e127897 */ /* 0x000fe2000fffe03f */
[----:B------:R-:W-:Y:S01]  /*0a20*/  MOV R23, 0x3f800000 ;  /* 0x3f80000000177802 */ /* 0x000fe20000000f00 */
[----:B------:R-:W-:Y:S01]  /*0a30*/  ULDC UR34, c[0x0][0x238] ;  /* 0x00008e0000227ab9 */ /* 0x000fe20000000800 */
[----:B------:R-:W-:Y:S01]  /*0a40*/  UMOV UR20, UR8 ;  /* 0x0000000800147c82 */ /* 0x000fe20008000000 */
[----:B------:R-:W-:-:S08]  /*0a50*/  UMOV UR21, 0x40000040 ;  /* 0x4000004000157882 */ /* 0x000fd00000000000 */
.L_x_1:
[----:B------:R-:W-:Y:S01]  /*0a60*/  MOV R27, UR4 ;  /* 0x00000004001b7c02 */ /* 0x000fe20008000f00 */
[----:B------:R-:W-:Y:S01]  /*0a70*/  IMAD.U32 R25, RZ, RZ, UR4 ;  /* 0x00000004ff197e24 */ /* 0x000fe2000f8e00ff */
[----:B------:R-:W-:Y:S01]  /*0a80*/  MOV R31, UR4 ;  /* 0x00000004001f7c02 */ /* 0x000fe20008000f00 */
[----:B------:R-:W-:Y:S02]  /*0a90*/  IMAD.U32 R29, RZ, RZ, UR4 ;  /* 0x00000004ff1d7e24 */ /* 0x000fe4000f8e00ff */
[----:B------:R-:W-:-:S04]  /*0aa0*/  IMAD.WIDE R24, R25, 0x2, R2 ;  /* 0x0000000219187825 */ /* 0x000fc800078e0202 */
[----:B------:R-:W-:Y:S02]  /*0ab0*/  IMAD.WIDE R26, R27, 0x2, R4 ;  /* 0x000000021b1a7825 */ /* 0x000fe400078e0204 */
[----:B------:R-:W2:Y:S02]  /*0ac0*/  LDG.E.U16 R24, desc[UR28][R24.64] ;  /* 0x0000001c18187981 */ /* 0x000ea4000c1e1500 */
[----:B------:R-:W-:Y:S02]  /*0ad0*/  IMAD.WIDE R28, R29, 0x2, R6 ;  /* 0x000000021d1c7825 */ /* 0x000fe400078e0206 */
[----:B------:R-:W3:Y:S02]  /*0ae0*/  LDG.E.U16 R26, desc[UR28][R26.64] ;  /* 0x0000001c1a1a7981 */ /* 0x000ee4000c1e1500 */
[----:B------:R-:W-:Y:S02]  /*0af0*/  IMAD.WIDE R30, R31, 0x2, R8 ;  /* 0x000000021f1e7825 */ /* 0x000fe400078e0208 */
[----:B------:R-:W4:Y:S04]  /*0b00*/  LDG.E.U16 R28, desc[UR28][R28.64] ;  /* 0x0000001c1c1c7981 */ /* 0x000f28000c1e1500 */
[----:B------:R-:W5:Y:S01]  /*0b10*/  LDG.E.U16 R58, desc[UR28][R30.64] ;  /* 0x0000001c1e3a7981 */ /* 0x000f62000c1e1500 */
[----:B------:R-:W-:Y:S06]  /*0b20*/  BAR.SYNC.DEFER_BLOCKING 0x0 ;  /* 0x0000000000007b1d */ /* 0x000fec0000010000 */
[----:B------:R-:W-:Y:S01]  /*0b30*/  UMOV UR23, 0x80000020 ;  /* 0x8000002000177882 */ /* 0x000fe20000000000 */
[----:B------:R-:W-:-:S05]  /*0b40*/  MOV R55, UR5 ;  /* 0x0000000500377c02 */ /* 0x000fca0008000f00 */
[----:B------:R-:W-:Y:S01]  /*0b50*/  IMAD.WIDE R54, R55, 0x2, R12 ;  /* 0x0000000237367825 */ /* 0x000fe200078e020c */
[----:B------:R-:W-:Y:S01]  /*0b60*/  UMOV UR8, UR20 ;  /* 0x0000001400087c82 */ /* 0x000fe20008000000 */
[----:B------:R-:W-:Y:S01]  /*0b70*/  UMOV UR9, UR21 ;  /* 0x0000001500097c82 */ /* 0x000fe20008000000 */
[----:B------:R-:W-:Y:S01]  /*0b80*/  MOV R51, UR5 ;  /* 0x0000000500337c02 */ /* 0x000fe20008000f00 */
[----:B------:R-:W-:Y:S02]  /*0b90*/  IMAD.U32 R57, RZ, RZ, UR5 ;  /* 0x00000005ff397e24 */ /* 0x000fe4000f8e00ff */
[----:B------:R-:W-:Y:S02]  /*0ba0*/  IMAD.U32 R53, RZ, RZ, UR5 ;  /* 0x00000005ff357e24 */ /* 0x000fe4000f8e00ff */
[----:B------:R-:W-:-:S04]  /*0bb0*/  IMAD.WIDE R56, R57, 0x2, R14 ;  /* 0x0000000239387825 */ /* 0x000fc800078e020e */
[----:B------:R-:W-:-:S04]  /*0bc0*/  IMAD.WIDE R50, R51, 0x2, R16 ;  /* 0x0000000233327825 */ /* 0x000fc800078e0210 */
[----:B------:R-:W-:Y:S01]  /*0bd0*/  IMAD.WIDE R52, R53, 0x2, R10 ;  /* 0x0000000235347825 */ /* 0x000fe200078e020a */
[----:B------:R-:W-:Y:S01]  /*0be0*/  UMOV UR16, UR12 ;  /* 0x0000000c00107c82 */ /* 0x000fe20008000000 */
[----:B------:R-:W-:Y:S01]  /*0bf0*/  UMOV UR17, UR13 ;  /* 0x0000000d00117c82 */ /* 0x000fe20008000000 */
[----:B--2---:R-:W-:Y:S04]  /*0c00*/  STS.U16 [R19+UR27+0x1000], R24 ;  /* 0x0010001813007988 */ /* 0x004fe8000800041b */
[----:B---3--:R-:W-:Y:S04]  /*0c10*/  STS.U16 [R19+UR27+0x1200], R26 ;  /* 0x0012001a13007988 */ /* 0x008fe8000800041b */
[----:B----4-:R0:W-:Y:S04]  /*0c20*/  STS.U16 [R19+UR27+0x1400], R28 ;  /* 0x0014001c13007988 */ /* 0x0101e8000800041b */
[----:B-----5:R-:W-:Y:S01]  /*0c30*/  STS.U16 [R19+UR27+0x1600], R58 ;  /* 0x0016003a13007988 */ /* 0x020fe2000800041b */
[----:B------:R1:W-:Y:S06]  /*0c40*/  MEMBAR.ALL.CTA ;  /* 0x0000000000007992 */ /* 0x0003ec0000008000 */
[----:B-1----:R-:W1:Y:S02]  /*0c50*/  FENCE.VIEW.ASYNC.S ;  /* 0x00000000000073c6 */ /* 0x002e640000000000 */
[----:B-1----:R-:W-:Y:S06]  /*0c60*/  BAR.SYNC.DEFER_BLOCKING 0x0 ;  /* 0x0000000000007b1d */ /* 0x002fec0000010000 */
[----:B0-----:R-:W-:Y:S01]  /*0c70*/  WARPGROUP.ARRIVE ;  /* 0x00000000000079c5 */ /* 0x001fe20000000000 */
[----:B------:R-:W2:Y:S04]  /*0c80*/  LDG.E.U16 R54, desc[UR28][R54.64] ;  /* 0x0000001c36367981 */ /* 0x000ea8000c1e1500 */
[----:B------:R0:W3:Y:S01]  /*0c90*/  LDG.E.U16 R60, desc[UR28][R52.64] ;  /* 0x0000001c343c7981 */ /* 0x0000e2000c1e1500 */
[----:B------:R-:W-:Y:S03]  /*0ca0*/  HGMMA.64x16x16.F32.BF16 R32, gdesc[UR20].tnspA, RZ, !UPT ;  /* 0x20200000142079f0 */ /* 0x000fe6000c7018ff */
[----:B------:R-:W4:Y:S04]  /*0cb0*/  LDG.E.U16 R56, desc[UR28][R56.64] ;  /* 0x0000001c38387981 */ /* 0x000f28000c1e1500 */
[----:B------:R1:W5:Y:S01]  /*0cc0*/  LDG.E.U16 R50, desc[UR28][R50.64] ;  /* 0x0000001c32327981 */ /* 0x000362000c1e1500 */
[----:B------:R-:W-:Y:S04]  /*0cd0*/  HGMMA.64x16x16.F32.BF16 R32, gdesc[UR12].tnspA, R32 ;  /* 0x202000000c2079f0 */ /* 0x000fe80008701820 */
[----:B------:R-:W-:Y:S04]  /*0ce0*/  HGMMA.64x16x16.F32.BF16 R24, gdesc[UR8].tnspA, RZ, !UPT ;  /* 0x20200000081879f0 */ /* 0x000fe8000c7018ff */
[----:B------:R-:W-:Y:S03]  /*0cf0*/  HGMMA.64x16x16.F32.BF16 R24, gdesc[UR16].tnspA, R24, gsb0 ;  /* 0x20200000101879f0 */ /* 0x000fe60008001818 */
[----:B------:R-:W-:-:S02]  /*0d00*/  WARPGROUP.DEPBAR.LE gsb0, 0x0 ;  /* 0x00008000000079c5 */ /* 0x000fc40000010000 */
[----:B------:R-:W-:Y:S01]  /*0d10*/  FMUL R21, R32, UR34 ;  /* 0x0000002220157c20 */ /* 0x000fe20008400000 */
[----:B0-----:R-:W-:Y:S01]  /*0d20*/  FMUL R52, R33, UR34 ;  /* 0x0000002221347c20 */ /* 0x001fe20008400000 */
[----:B------:R-:W-:Y:S01]  /*0d30*/  FMUL R49, R34, UR34 ;  /* 0x0000002222317c20 */ /* 0x000fe20008400000 */
[----:B------:R-:W-:Y:S03]  /*0d40*/  BAR.SYNC.DEFER_BLOCKING 0x0 ;  /* 0x0000000000007b1d */ /* 0x000fe60000010000 */
[----:B------:R-:W-:Y:S01]  /*0d50*/  FMNMX R52, R21, R52, !PT ;  /* 0x0000003415347209 */ /* 0x000fe20007800000 */
[----:B------:R-:W-:-:S05]  /*0d60*/  FMUL R21, R36, UR34 ;  /* 0x0000002224157c20 */ /* 0x000fca0008400000 */
        /* <DEDUP_REMOVED lines=10> */
[----:B-1----:R-:W-:-:S05]  /*0e10*/  FMNMX R51, R21, R52, !PT ;  /* 0x0000003415337209 */ /* 0x002fca0007800000 */
[----:B------:R-:W0:Y:S02]  /*0e20*/  SHFL.BFLY PT, R52, R51, 0x2, 0x1f ;  /* 0x0c401f0033347f89 */ /* 0x000e2400000e0000 */
[----:B0-----:R-:W-:-:S05]  /*0e30*/  FMNMX R53, R51, R52, !PT ;  /* 0x0000003433357209 */ /* 0x001fca0007800000 */
[----:B------:R-:W0:Y:S02]  /*0e40*/  SHFL.BFLY PT, R52, R53, 0x1, 0x1f ;  /* 0x0c201f0035347f89 */ /* 0x000e2400000e0000 */
[----:B0-----:R-:W-:Y:S01]  /*0e50*/  FMNMX R21, R53, R52, !PT ;  /* 0x0000003435157209 */ /* 0x001fe20007800000 */
        /* <DEDUP_REMOVED lines=13> */
[----:B------:R-:W-:-:S05]  /*0f30*/  FMNMX R52, R49, R52, !PT ;  /* 0x0000003431347209 */ /* 0x000fca0007800000 */
[----:B------:R-:W0:Y:S01]  /*0f40*/  SHFL.BFLY PT, R51, R52, 0x2, 0x1f ;  /* 0x0c401f0034337f89 */ /* 0x000e2200000e0000 */
[----:B------:R-:W-:-:S05]  /*0f50*/  FMNMX R21, R21, R20, !PT ;  /* 0x0000001415157209 */ /* 0x000fca0007800000 */
[----:B------:R-:W-:-:S04]  /*0f60*/  FFMA R32, R32, UR34, -R21 ;  /* 0x0000002220207c23 */ /* 0x000fc80008000815 */
[----:B------:R-:W-:Y:S01]  /*0f70*/  FMUL R49, R32, 1.4426950216293334961 ;  /* 0x3fb8aa3b20317820 */ /* 0x000fe20000400000 */
[--C-:B------:R-:W-:Y:S01]  /*0f80*/  FFMA R32, R33, UR34, -R21.reuse ;  /* 0x0000002221207c23 */ /* 0x100fe20008000815 */
[----:B--2---:R1:W-:Y:S01]  /*0f90*/  STS.U16 [R19+UR27+0x1200], R54 ;  /* 0x0012003613007988 */ /* 0x0043e2000800041b */
[----:B0-----:R-:W-:Y:S02]  /*0fa0*/  FMNMX R33, R52, R51, !PT ;  /* 0x0000003334217209 */ /* 0x001fe40007800000 */
[----:B-1----:R-:W-:Y:S01]  /*0fb0*/  FMUL R54, R32, 1.4426950216293334961 ;  /* 0x3fb8aa3b20367820 */ /* 0x002fe20000400000 */
[--C-:B------:R-:W-:Y:S02]  /*0fc0*/  FFMA R32, R36, UR34, -R21.reuse ;  /* 0x0000002224207c23 */ /* 0x100fe40008000815 */
[----:B------:R-:W0:Y:S01]  /*0fd0*/  SHFL.BFLY PT, R36, R33, 0x1, 0x1f ;  /* 0x0c201f0021247f89 */ /* 0x000e2200000e0000 */
[--C-:B------:R-:W-:Y:S01]  /*0fe0*/  FFMA R25, R25, UR34, -R21.reuse ;  /* 0x0000002219197c23 */ /* 0x100fe20008000815 */
[----:B------:R-:W-:Y:S01]  /*0ff0*/  FFMA R28, R28, UR34, -R21 ;  /* 0x000000221c1c7c23 */ /* 0x000fe20008000815 */
[----:B------:R-:W-:-:S02]  /*1000*/  FADD R20, -R21, R20 ;  /* 0x0000001415147221 */ /* 0x000fc40000000100 */
[----:B------:R-:W-:Y:S01]  /*1010*/  FMUL R25, R25, 1.4426950216293334961 ;  /* 0x3fb8aa3b19197820 */ /* 0x000fe20000400000 */
[----:B------:R-:W-:Y:S01]  /*1020*/  FMUL R52, R32, 1.4426950216293334961 ;  /* 0x3fb8aa3b20347820 */ /* 0x000fe20000400000 */
[----:B------:R-:W-:Y:S01]  /*1030*/  FMUL R28, R28, 1.4426950216293334961 ;  /* 0x3fb8aa3b1c1c7820 */ /* 0x000fe20000400000 */
[----:B------:R-:W-:Y:S01]  /*1040*/  FMUL R53, R20, 1.4426950216293334961 ;  /* 0x3fb8aa3b14357820 */ /* 0x000fe20000400000 */
[----:B------:R1:W-:Y:S01]  /*1050*/  MUFU.EX2 R32, R25 ;  /* 0x0000001900207308 */ /* 0x0003e20000000800 */
[----:B0-----:R-:W-:-:S04]  /*1060*/  FMNMX R33, R33, R36, !PT ;  /* 0x0000002421217209 */ /* 0x001fc80007800000 */
[----:B------:R-:W-:-:S05]  /*1070*/  FMNMX R33, R33, R48, !PT ;  /* 0x0000003021217209 */ /* 0x000fca0007800000 */
[--C-:B------:R-:W-:Y:S01]  /*1080*/  FFMA R34, R34, UR34, -R33.reuse ;  /* 0x0000002222227c23 */ /* 0x100fe20008000821 */
[--C-:B------:R-:W-:Y:S01]  /*1090*/  FFMA R35, R35, UR34, -R33.reuse ;  /* 0x0000002223237c23 */ /* 0x100fe20008000821 */
[--C-:B------:R-:W-:Y:S01]  /*10a0*/  FFMA R38, R38, UR34, -R33.reuse ;  /* 0x0000002226267c23 */ /* 0x100fe20008000821 */
[----:B------:R-:W-:Y:S01]  /*10b0*/  FFMA R39, R39, UR34, -R33 ;  /* 0x0000002227277c23 */ /* 0x000fe20008000821 */
[----:B-1----:R-:W-:Y:S01]  /*10c0*/  FMUL R25, R34, 1.4426950216293334961 ;  /* 0x3fb8aa3b22197820 */ /* 0x002fe20000400000 */
[----:B------:R-:W-:Y:S01]  /*10d0*/  FMUL R20, R35, 1.4426950216293334961 ;  /* 0x3fb8aa3b23147820 */ /* 0x000fe20000400000 */
[----:B------:R0:W-:Y:S01]  /*10e0*/  MUFU.EX2 R36, R28 ;  /* 0x0000001c00247308 */ /* 0x0001e20000000800 */
[----:B------:R-:W-:Y:S01]  /*10f0*/  FMUL R39, R39, 1.4426950216293334961 ;  /* 0x3fb8aa3b27277820 */ /* 0x000fe20000400000 */
[----:B0-----:R-:W-:-:S06]  /*1100*/  FMUL R28, R38, 1.4426950216293334961 ;  /* 0x3fb8aa3b261c7820 */ /* 0x001fcc0000400000 */
[----:B------:R-:W-:Y:S01]  /*1110*/  MUFU.EX2 R25, R25 ;  /* 0x0000001900197308 */ /* 0x000fe20000000800 */
[----:B---3--:R-:W-:Y:S07]  /*1120*/  STS.U16 [R19+UR27+0x1000], R60 ;  /* 0x0010003c13007988 */ /* 0x008fee000800041b */
[----:B------:R-:W0:Y:S01]  /*1130*/  MUFU.EX2 R20, R20 ;  /* 0x0000001400147308 */ /* 0x000e220000000800 */
[----:B----4-:R-:W-:Y:S07]  /*1140*/  STS.U16 [R19+UR27+0x1400], R56 ;  /* 0x0014003813007988 */ /* 0x010fee000800041b */
[----:B------:R-:W-:Y:S01]  /*1150*/  MUFU.EX2 R49, R49 ;  /* 0x0000003100317308 */ /* 0x000fe20000000800 */
[----:B-----5:R1:W-:Y:S01]  /*1160*/  STS.U16 [R19+UR27+0x1600], R50 ;  /* 0x0016003213007988 */ /* 0x0203e2000800041b */
[----:B------:R-:W-:Y:S01]  /*1170*/  FFMA R29, R29, UR34, -R21 ;  /* 0x000000221d1d7c23 */ /* 0x000fe20008000815 */
[----:B------:R2:W-:Y:S06]  /*1180*/  MEMBAR.ALL.CTA ;  /* 0x0000000000007992 */ /* 0x0005ec0000008000 */
[----:B--2---:R-:W2:Y:S01]  /*1190*/  FENCE.VIEW.ASYNC.S ;  /* 0x00000000000073c6 */ /* 0x004ea20000000000 */
[----:B------:R-:W-:Y:S08]  /*11a0*/  MUFU.EX2 R54, R54 ;  /* 0x0000003600367308 */ /* 0x000ff00000000800 */
[----:B------:R-:W3:Y:S08]  /*11b0*/  MUFU.EX2 R28, R28 ;  /* 0x0000001c001c7308 */ /* 0x000ef00000000800 */
[----:B------:R-:W4:Y:S08]  /*11c0*/  MUFU.EX2 R39, R39 ;  /* 0x0000002700277308 */ /* 0x000f300000000800 */
[----:B------:R-:W5:Y:S01]  /*11d0*/  MUFU.EX2 R52, R52 ;  /* 0x0000003400347308 */ /* 0x000f620000000800 */
[----:B------:R-:W-:Y:S01]  /*11e0*/  FMUL R29, R29, 1.4426950216293334961 ;  /* 0x3fb8aa3b1d1d7820 */ /* 0x000fe20000400000 */
[----:B------:R-:W-:Y:S01]  /*11f0*/  FFMA R27, R27, UR34, -R33 ;  /* 0x000000221b1b7c23 */ /* 0x000fe20008000821 */
[----:B0-----:R-:W-:Y:S01]  /*1200*/  FADD R35, R25, R20 ;  /* 0x0000001419237221 */ /* 0x001fe20000000000 */
[----:B------:R-:W-:Y:S01]  /*1210*/  FFMA R37, R37, UR34, -R21 ;  /* 0x0000002225257c23 */ /* 0x000fe20008000815 */
[----:B------:R-:W-:-:S03]  /*1220*/  F2FP.BF16.F32.PACK_AB R25, R20, R25 ;  /* 0x000000191419723e */ /* 0x000fc600000010ff */
[----:B------:R0:W-:Y:S01]  /*1230*/  MUFU.EX2 R51, R29 ;  /* 0x0000001d00337308 */ /* 0x0001e20000000800 */
[----:B------:R-:W-:Y:S01]  /*1240*/  FMUL R20, R27, 1.4426950216293334961 ;  /* 0x3fb8aa3b1b147820 */ /* 0x000fe20000400000 */
[----:B---3--:R-:W-:Y:S01]  /*1250*/  FADD R38, R28, R35 ;  /* 0x000000231c267221 */ /* 0x008fe20000000000 */
[----:B----4-:R-:W-:Y:S01]  /*1260*/  F2FP.BF16.F32.PACK_AB R27, R39, R28 ;  /* 0x0000001c271b723e */ /* 0x010fe200000010ff */
[----:B------:R-:W-:Y:S01]  /*1270*/  FMUL R55, R37, 1.4426950216293334961 ;  /* 0x3fb8aa3b25377820 */ /* 0x000fe20000400000 */
[----:B------:R-:W-:Y:S01]  /*1280*/  FADD R28, -R33, R48 ;  /* 0x00000030211c7221 */ /* 0x000fe20000000100 */
[----:B0-----:R-:W-:Y:S01]  /*1290*/  FADD R29, R49, R54 ;  /* 0x00000036311d7221 */ /* 0x001fe20000000000 */
[----:B------:R-:W-:-:S03]  /*12a0*/  FFMA R24, R24, UR34, -R21 ;  /* 0x0000002218187c23 */ /* 0x000fc60008000815 */
[----:B-----5:R-:W-:Y:S01]  /*12b0*/  FADD R34, R52, R29 ;  /* 0x0000001d34227221 */ /* 0x020fe20000000000 */
[--C-:B------:R-:W-:Y:S01]  /*12c0*/  FFMA R29, R26, UR34, -R33.reuse ;  /* 0x000000221a1d7c23 */ /* 0x100fe20008000821 */
[----:B-1----:R-:W-:Y:S01]  /*12d0*/  FADD R50, R39, R38 ;  /* 0x0000002627327221 */ /* 0x002fe20000000000 */
[--C-:B------:R-:W-:Y:S01]  /*12e0*/  FFMA R30, R30, UR34, -R33.reuse ;  /* 0x000000221e1e7c23 */ /* 0x100fe20008000821 */
[----:B------:R-:W-:Y:S01]  /*12f0*/  FMUL R38, R28, 1.4426950216293334961 ;  /* 0x3fb8aa3b1c267820 */ /* 0x000fe20000400000 */
[----:B------:R-:W-:Y:S01]  /*1300*/  FFMA R31, R31, UR34, -R33 ;  /* 0x000000221f1f7c23 */ /* 0x000fe20008000821 */
[----:B------:R-:W-:Y:S01]  /*1310*/  FMUL R29, R29, 1.4426950216293334961 ;  /* 0x3fb8aa3b1d1d7820 */ /* 0x000fe20000400000 */
[----:B------:R-:W0:Y:S01]  /*1320*/  MUFU.EX2 R55, R55 ;  /* 0x0000003700377308 */ /* 0x000e220000000800 */
[----:B------:R-:W-:Y:S01]  /*1330*/  FMUL R24, R24, 1.4426950216293334961 ;  /* 0x3fb8aa3b18187820 */ /* 0x000fe20000400000 */
[----:B------:R-:W-:Y:S01]  /*1340*/  FMUL R30, R30, 1.4426950216293334961 ;  /* 0x3fb8aa3b1e1e7820 */ /* 0x000fe20000400000 */
[----:B------:R-:W-:-:S05]  /*1350*/  FMUL R31, R31, 1.4426950216293334961 ;  /* 0x3fb8aa3b1f1f7820 */ /* 0x000fca0000400000 */
[----:B------:R-:W-:Y:S08]  /*1360*/  MUFU.EX2 R37, R24 ;  /* 0x0000001800257308 */ /* 0x000ff00000000800 */
[----:B------:R-:W1:Y:S08]  /*1370*/  MUFU.EX2 R53, R53 ;  /* 0x0000003500357308 */ /* 0x000e700000000800 */
[----:B------:R-:W3:Y:S01]  /*1380*/  MUFU.EX2 R38, R38 ;  /* 0x0000002600267308 */ /* 0x000ee20000000800 */
[----:B------:R-:W-:-:S07]  /*1390*/  USHF.L.U32 UR8, UR33, 0x4, URZ ;  /* 0x0000000421087899 */ /* 0x000fce000800063f */
[----:B------:R-:W4:Y:S08]  /*13a0*/  MUFU.EX2 R29, R29 ;  /* 0x0000001d001d7308 */ /* 0x000f300000000800 */
[----:B------:R-:W5:Y:S08]  /*13b0*/  MUFU.EX2 R20, R20 ;  /* 0x0000001400147308 */ /* 0x000f700000000800 */
[----:B------:R2:W-:Y:S08]  /*13c0*/  MUFU.EX2 R35, R30 ;  /* 0x0000001e00237308 */ /* 0x0005f00000000800 */
[----:B------:R-:W2:Y:S01]  /*13d0*/  MUFU.EX2 R48, R31 ;  /* 0x0000001f00307308 */ /* 0x000ea20000000800 */
[----:B------:R-:W-:Y:S01]  /*13e0*/  ULOP3.LUT UR8, UR8, 0x40, URZ, 0xc0, !UPT ;  /* 0x0000004008087892 */ /* 0x000fe2000f8ec03f */
[----:B0-----:R-:W-:Y:S01]  /*13f0*/  FADD R34, R55, R34 ;  /* 0x0000002237227221 */ /* 0x001fe20000000000 */
[-C--:B-1----:R-:W-:Y:S01]  /*1400*/  FMUL R40, R40, R53.reuse ;  /* 0x0000003528287220 */ /* 0x082fe20000400000 */
[-C--:B------:R-:W-:Y:S01]  /*1410*/  FMUL R41, R41, R53.reuse ;  /* 0x0000003529297220 */ /* 0x080fe20000400000 */
[----:B------:R-:W-:Y:S01]  /*1420*/  ULEA.HI UR8, UR24, UR8, URZ, 0x1c ;  /* 0x0000000818087291 */ /* 0x000fe2000f8fe03f */
[----:B------:R-:W-:Y:S01]  /*1430*/  FMUL R44, R44, R53 ;  /* 0x000000352c2c7220 */ /* 0x000fe20000400000 */
[----:B------:R-:W-:Y:S01]  /*1440*/  FADD R39, R37, R34 ;  /* 0x0000002225277221 */ /* 0x000fe20000000000 */
[----:B------:R-:W-:Y:S01]  /*1450*/  F2FP.BF16.F32.PACK_AB R28, R32, R37 ;  /* 0x00000025201c723e */ /* 0x000fe200000010ff */
[-C--:B---3--:R-:W-:Y:S01]  /*1460*/  FMUL R42, R42, R38.reuse ;  /* 0x000000262a2a7220 */ /* 0x088fe20000400000 */
[-C--:B------:R-:W-:Y:S01]  /*1470*/  FMUL R43, R43, R38.reuse ;  /* 0x000000262b2b7220 */ /* 0x080fe20000400000 */
[-C--:B------:R-:W-:Y:S01]  /*1480*/  FMUL R46, R46, R38.reuse ;  /* 0x000000262e2e7220 */ /* 0x080fe20000400000 */
[----:B------:R-:W-:Y:S01]  /*1490*/  FMUL R45, R45, R53 ;  /* 0x000000352d2d7220 */ /* 0x000fe20000400000 */
[----:B------:R-:W-:Y:S01]  /*14a0*/  FMUL R47, R47, R38 ;  /* 0x000000262f2f7220 */ /* 0x000fe20000400000 */
[----:B----4-:R-:W-:Y:S01]  /*14b0*/  FADD R37, R29, R50 ;  /* 0x000000321d257221 */ /* 0x010fe20000000000 */
[----:B------:R-:W-:Y:S01]  /*14c0*/  F2FP.BF16.F32.PACK_AB R24, R54, R49 ;  /* 0x000000313618723e */ /* 0x000fe200000010ff */
[----:B------:R-:W-:Y:S01]  /*14d0*/  ULOP3.LUT UR8, UR8, 0x3fff, URZ, 0xc0, !UPT ;  /* 0x00003fff08087892 */ /* 0x000fe2000f8ec03f */
[----:B------:R-:W-:-:S02]  /*14e0*/  F2FP.BF16.F32.PACK_AB R26, R55, R52 ;  /* 0x00000034371a723e */ /* 0x000fc400000010ff */
[----:B-----5:R-:W-:Y:S02]  /*14f0*/  F2FP.BF16.F32.PACK_AB R29, R20, R29 ;  /* 0x0000001d141d723e */ /* 0x020fe400000010ff */
[----:B--2---:R-:W-:Y:S02]  /*1500*/  F2FP.BF16.F32.PACK_AB R30, R51, R36 ;  /* 0x00000024331e723e */ /* 0x004fe400000010ff */
[----:B------:R-:W-:Y:S01]  /*1510*/  F2FP.BF16.F32.PACK_AB R31, R48, R35 ;  /* 0x00000023301f723e */ /* 0x000fe200000010ff */
[----:B------:R-:W-:Y:S06]  /*1520*/  BAR.SYNC.DEFER_BLOCKING 0x0 ;  /* 0x0000000000007b1d */ /* 0x000fec0000010000 */
[----:B------:R-:W-:Y:S01]  /*1530*/  UMOV UR30, UR8 ;  /* 0x00000008001e7c82 */ /* 0x000fe20008000000 */
[----:B------:R-:W-:Y:S01]  /*1540*/  UMOV UR31, 0x80000020 ;  /* 0x80000020001f7882 */ /* 0x000fe20000000000 */
[----:B------:R-:W-:-:S06]  /*1550*/  WARPGROUP.ARRIVE ;  /* 0x00000000000079c5 */ /* 0x000fcc0000000000 */
[----:B------:R-:W-:Y:S01]  /*1560*/  HGMMA.64x16x16.F32.BF16 R40, R24, gdesc[UR28], R40 ;  /* 0x0020001c18287df0 */ /* 0x000fe20008701828 */
[----:B------:R-:W-:Y:S01]  /*1570*/  FADD R39, R32, R39 ;  /* 0x0000002720277221 */ /* 0x000fe20000000000 */
[----:B------:R-:W-:-:S03]  /*1580*/  FADD R20, R20, R37 ;  /* 0x0000002514147221 */ /* 0x000fc60000000000 */
[----:B------:R-:W-:Y:S01]  /*1590*/  FADD R36, R36, R39 ;  /* 0x0000002724247221 */ /* 0x000fe20000000000 */
[----:B------:R-:W-:-:S03]  /*15a0*/  FADD R35, R35, R20 ;  /* 0x0000001423237221 */ /* 0x000fc60000000000 */
[----:B------:R-:W-:Y:S01]  /*15b0*/  FADD R36, R51, R36 ;  /* 0x0000002433247221 */ /* 0x000fe20000000000 */
[----:B------:R-:W-:Y:S01]  /*15c0*/  FADD R35, R48, R35 ;  /* 0x0000002330237221 */ /* 0x000fe20000000000 */
[----:B------:R-:W-:Y:S01]  /*15d0*/  UMOV UR16, 0xfffffffe ;  /* 0xfffffffe00107882 */ /* 0x000fe20000000000 */
[----:B------:R-:W-:Y:S02]  /*15e0*/  UMOV UR17, 0x7fffffdf ;  /* 0x7fffffdf00117882 */ /* 0x000fe40000000000 */
[----:B------:R-:W0:Y:S01]  /*15f0*/  SHFL.BFLY PT, R37, R36, 0x2, 0x1f ;  /* 0x0c401f0024257f89 */ /* 0x000e2200000e0000 */
[----:B------:R-:W-:-:S03]  /*1600*/  UMOV UR9, URZ ;  /* 0x0000003f00097c82 */ /* 0x000fc60008000000 */
[----:B------:R-:W1:Y:S01]  /*1610*/  SHFL.BFLY PT, R20, R35, 0x2, 0x1f ;  /* 0x0c401f0023147f89 */ /* 0x000e6200000e0000 */
[----:B------:R-:W-:Y:S02]  /*1620*/  UIADD3.64 UR30, UR8, -UR16, URZ ;  /* 0x80000010081e7297 */ /* 0x000fe4000fffe03f */
[----:B------:R-:W-:-:S07]  /*1630*/  UIADD3 UR6, UR6, 0x20, URZ ;  /* 0x0000002006067890 */ /* 0x000fce000fffe03f */
[----:B------:R-:W-:Y:S01]  /*1640*/  HGMMA.64x16x16.F32.BF16 R40, R28, gdesc[UR28], R40, gsb0 ;  /* 0x0020001c1c287df0 */ /* 0x000fe20008001828 */
[----:B0-----:R-:W-:Y:S01]  /*1650*/  FADD R37, R36, R37 ;  /* 0x0000002524257221 */ /* 0x001fe20000000000 */
[----:B-1----:R-:W-:-:S04]  /*1660*/  FADD R32, R35, R20 ;  /* 0x0000001423207221 */ /* 0x002fc80000000000 */
[----:B------:R-:W0:Y:S04]  /*1670*/  SHFL.BFLY PT, R20, R37, 0x1, 0x1f ;  /* 0x0c201f0025147f89 */ /* 0x000e2800000e0000 */
[----:B------:R-:W1:Y:S01]  /*1680*/  SHFL.BFLY PT, R39, R32, 0x1, 0x1f ;  /* 0x0c201f0020277f89 */ /* 0x000e6200000e0000 */
[----:B------:R-:W-:-:S06]  /*1690*/  UISETP.GE.AND UP0, UPT, UR6, UR32, UPT ;  /* 0x000000200600728c */ /* 0x000fcc000bf06270 */
[----:B------:R-:W-:Y:S01]  /*16a0*/  PLOP3.LUT P0, PT, PT, PT, UP0, 0x80, 0x0 ;  /* 0x000000000000781c */ /* 0x000fe20003f0f008 */
[----:B------:R-:W-:Y:S02]  /*16b0*/  ULEA UR4, UR7, UR4, 0x5 ;  /* 0x0000000407047291 */ /* 0x000fe4000f8e283f */
[----:B------:R-:W-:Y:S01]  /*16c0*/  ULEA UR5, UR25, UR5, 0x5 ;  /* 0x0000000519057291 */ /* 0x000fe2000f8e283f */
[----:B------:R-:W-:Y:S01]  /*16d0*/  MOV R48, R33 ;  /* 0x0000002100307202 */ /* 0x000fe20000000f00 */
[----:B0-----:R-:W-:Y:S01]  /*16e0*/  FADD R20, R37, R20 ;  /* 0x0000001425147221 */ /* 0x001fe20000000000 */
[----:B-1----:R-:W-:-:S03]  /*16f0*/  FADD R39, R32, R39 ;  /* 0x0000002720277221 */ /* 0x002fc60000000000 */
[----:B------:R-:W-:Y:S01]  /*1700*/  FFMA R22, R53, R22, R20 ;  /* 0x0000001635167223 */ /* 0x000fe20000000014 */
[----:B------:R-:W-:Y:S02]  /*1710*/  IMAD.MOV.U32 R20, RZ, RZ, R21 ;  /* 0x000000ffff147224 */ /* 0x000fe400078e0015 */
[----:B------:R-:W-:Y:S01]  /*1720*/  FFMA R23, R38, R23, R39 ;  /* 0x0000001726177223 */ /* 0x000fe20000000027 */
[----:B------:R-:W-:Y:S02]  /*1730*/  WARPGROUP.DEPBAR.LE gsb0, 0x0 ;  /* 0x00008000000079c5 */ /* 0x000fe40000010000 */
[----:B------:R-:W-:Y:S05]  /*1740*/  @!P0 BRA `(.L_x_1) ;  /* 0xfffffff000c48947 */ /* 0x000fea000383ffff */
.L_x_0:
[C---:B------:R-:W-:Y:S01]  /*1750*/  LOP3.LUT R3, R0.reuse, 0xc0, RZ, 0xc0, !PT ;  /* 0x000000c000037812 */ /* 0x040fe200078ec0ff */
[----:B0-----:R-:W-:Y:S01]  /*1760*/  IMAD.SHL.U32 R2, R0, 0x40, RZ ;  /* 0x0000004000027824 */ /* 0x001fe200078e00ff */
[----:B------:R-:W-:Y:S01]  /*1770*/  SHF.R.S32.HI R7, RZ, 0x3, R0 ;  /* 0x00000003ff077819 */ /* 0x000fe20000011400 */
[----:B------:R-:W-:Y:S01]  /*1780*/  FMUL R20, R41, 0.25 ;  /* 0x3e80000029147820 */ /* 0x000fe20000400000 */
[----:B------:R-:W-:Y:S01]  /*1790*/  ISETP.NE.U32.AND P0, PT, R3, RZ, PT ;  /* 0x000000ff0300720c */ /* 0x000fe20003f05070 */
[----:B------:R-:W-:Y:S01]  /*17a0*/  FMUL R15, R40, 0.25 ;  /* 0x3e800000280f7820 */ /* 0x000fe20000400000 */
[----:B------:R-:W-:Y:S01]  /*17b0*/  LOP3.LUT R3, R0, 0x80, RZ, 0xc0, !PT ;  /* 0x0000008000037812 */ /* 0x000fe200078ec0ff */
[----:B------:R-:W-:Y:S01]  /*17c0*/  IMAD.MOV.U32 R19, RZ, RZ, 0x3dc6b27f ;  /* 0x3dc6b27fff137424 */ /* 0x000fe200078e00ff */
[----:B------:R-:W-:Y:S01]  /*17d0*/  SGXT R7, R7, 0x1 ;  /* 0x000000010707781a */ /* 0x000fe20000000200 */
[----:B------:R-:W-:Y:S01]  /*17e0*/  BAR.SYNC.DEFER_BLOCKING 0x0 ;  /* 0x0000000000007b1d */ /* 0x000fe20000010000 */
[----:B------:R-:W-:-:S02]  /*17f0*/  SHF.R.U32.HI R8, RZ, 0x1, R3 ;  /* 0x00000001ff087819 */ /* 0x000fc40000011603 */
[----:B------:R-:W-:Y:S02]  /*1800*/  LOP3.LUT R2, R2, 0x40, RZ, 0xc0, !PT ;  /* 0x0000004002027812 */ /* 0x000fe400078ec0ff */
[----:B------:R-:W-:Y:S01]  /*1810*/  SHF.L.U32 R5, R0, 0x2, RZ ;  /* 0x0000000200057819 */ /* 0x000fe200000006ff */
[----:B------:R-:W-:Y:S01]  /*1820*/  ULDC.64 UR4, c[0x0][0x270] ;  /* 0x00009c0000047ab9 */ /* 0x000fe20000000a00 */
[----:B------:R-:W-:Y:S01]  /*1830*/  SHF.R.S32.HI R11, RZ, 0x5, R0 ;  /* 0x00000005ff0b7819 */ /* 0x000fe20000011400 */
[----:B------:R-:W-:Y:S01]  /*1840*/  IMAD R6, R3, 0x4, R2 ;  /* 0x0000000403067824 */ /* 0x000fe200078e0202 */
[----:B------:R-:W-:Y:S01]  /*1850*/  LOP3.LUT R10, R8, 0x440, R7, 0x78, !PT ;  /* 0x00000440080a7812 */ /* 0x000fe200078e7807 */
[----:B------:R-:W-:Y:S01]  /*1860*/  FMUL R8, R47, 0.25 ;  /* 0x3e8000002f087820 */ /* 0x000fe20000400000 */
[----:B------:R-:W-:Y:S01]  /*1870*/  SHF.R.S32.HI R9, RZ, 0x4, R0 ;  /* 0x00000004ff097819 */ /* 0x000fe20000011400 */
[----:B------:R-:W-:Y:S01]  /*1880*/  UIMAD UR4, UR26, UR4, URZ ;  /* 0x000000041a0472a4 */ /* 0x000fe2000f8e023f */
[----:B------:R-:W-:-:S02]  /*1890*/  LOP3.LUT R4, R5, 0x180, RZ, 0xc0, !PT ;  /* 0x0000018005047812 */ /* 0x000fc400078ec0ff */
[----:B------:R-:W-:Y:S01]  /*18a0*/  FSETP.GT.AND P1, PT, |R23|, 8.50705917302346158658e+37, PT ;  /* 0x7e8000001700780b */ /* 0x000fe20003f24200 */
[----:B------:R-:W-:Y:S01]  /*18b0*/  USHF.L.U32 UR6, UR4, 0x1, URZ ;  /* 0x0000000104067899 */ /* 0x000fe2000800063f */
[----:B------:R-:W-:Y:S02]  /*18c0*/  SGXT R3, R11, 0x1 ;  /* 0x000000010b03781a */ /* 0x000fe40000000200 */
[----:B------:R-:W-:Y:S02]  /*18d0*/  LOP3.LUT R5, R5, 0xc0, RZ, 0xc0, !PT ;  /* 0x000000c005057812 */ /* 0x000fe400078ec0ff */
[----:B------:R-:W-:Y:S02]  /*18e0*/  SGXT R9, R9, 0x1 ;  /* 0x000000010909781a */ /* 0x000fe40000000200 */
[----:B------:R-:W-:Y:S01]  /*18f0*/  FSEL R47, R8, R47, P1 ;  /* 0x0000002f082f7208 */ /* 0x000fe20000800000 */
[----:B------:R-:W-:Y:S01]  /*1900*/  FMUL R8, R45, 0.25 ;  /* 0x3e8000002d087820 */ /* 0x000fe20000400000 */
[----:B------:R-:W-:-:S02]  /*1910*/  SHF.L.U32 R2, R0, 0x1, RZ ;  /* 0x0000000100027819 */ /* 0x000fc400000006ff */
[----:B------:R-:W-:Y:S02]  /*1920*/  LOP3.LUT R7, R0, 0x8, RZ, 0xc0, !PT ;  /* 0x0000000800077812 */ /* 0x000fe400078ec0ff */
[----:B------:R-:W-:Y:S02]  /*1930*/  LOP3.LUT R3, R3, 0x804, RZ, 0xc0, !PT ;  /* 0x0000080403037812 */ /* 0x000fe400078ec0ff */
[----:B------:R-:W-:Y:S01]  /*1940*/  IADD3 R12, R5, UR27, RZ ;  /* 0x0000001b050c7c10 */ /* 0x000fe2000fffe0ff */
[----:B------:R-:W-:Y:S01]  /*1950*/  FMUL R5, R44, 0.25 ;  /* 0x3e8000002c057820 */ /* 0x000fe20000400000 */
[----:B------:R-:W-:Y:S02]  /*1960*/  FSETP.GT.AND P2, PT, |R22|, 8.50705917302346158658e+37, PT ;  /* 0x7e8000001600780b */ /* 0x000fe40003f44200 */
[----:B------:R-:W-:Y:S01]  /*1970*/  LOP3.LUT R9, R4, 0x804, R9, 0xf8, !PT ;  /* 0x0000080404097812 */ /* 0x000fe200078ef809 */
[----:B------:R-:W-:Y:S01]  /*1980*/  IMAD.SHL.U32 R4, R0, 0x8, RZ ;  /* 0x0000000800047824 */ /* 0x000fe200078e00ff */
[----:B------:R-:W-:-:S02]  /*1990*/  LOP3.LUT R3, R3, 0xbc, R2, 0x78, !PT ;  /* 0x000000bc03037812 */ /* 0x000fc400078e7802 */
[----:B------:R-:W-:Y:S01]  /*19a0*/  LEA.HI R24, R7, R12, RZ, 0x1f ;  /* 0x0000000c07187211 */ /* 0x000fe200078ff8ff */
[----:B------:R-:W-:Y:S01]  /*19b0*/  FMUL R7, R42, 0.25 ;  /* 0x3e8000002a077820 */ /* 0x000fe20000400000 */
[----:B------:R-:W-:Y:S01]  /*19c0*/  FSEL R16, R8, R45, P2 ;  /* 0x0000002d08107208 */ /* 0x000fe20001000000 */
[----:B------:R-:W-:Y:S01]  /*19d0*/  FMUL R8, R23, 8388608 ;  /* 0x4b00000017087820 */ /* 0x000fe20000400000 */
[----:B------:R-:W-:Y:S01]  /*19e0*/  FSEL R44, R5, R44, P2 ;  /* 0x0000002c052c7208 */ /* 0x000fe20001000000 */
[----:B------:R-:W-:Y:S01]  /*19f0*/  FMUL R5, R22, 8388608 ;  /* 0x4b00000016057820 */ /* 0x000fe20000400000 */
[----:B------:R-:W-:Y:S01]  /*1a00*/  FSETP.GEU.AND P4, PT, R23, 1.175494350822287508e-38, PT ;  /* 0x008000001700780b */ /* 0x000fe20003f8e000 */
[----:B------:R-:W-:Y:S01]  /*1a10*/  IMAD.IADD R6, R6, 0x1, R3 ;  /* 0x0000000106067824 */ /* 0x000fe200078e0203 */
[----:B------:R-:W-:Y:S01]  /*1a20*/  FSETP.GEU.AND P3, PT, R22, 1.175494350822287508e-38, PT ;  /* 0x008000001600780b */ /* 0x000fe20003f6e000 */
[----:B------:R-:W-:Y:S01]  /*1a30*/  FMUL R3, R46, 0.25 ;  /* 0x3e8000002e037820 */ /* 0x000fe20000400000 */
[----:B------:R-:W-:-:S02]  /*1a40*/  LOP3.LUT R17, R4, 0x38, RZ, 0xc0, !PT ;  /* 0x0000003804117812 */ /* 0x000fc400078ec0ff */
[----:B------:R-:W-:Y:S02]  /*1a50*/  FSEL R42, R7, R42, P1 ;  /* 0x0000002a072a7208 */ /* 0x000fe40000800000 */
[----:B------:R-:W-:Y:S02]  /*1a60*/  FSEL R7, R8, R23, !P4 ;  /* 0x0000001708077208 */ /* 0x000fe40006000000 */
[----:B------:R-:W-:Y:S02]  /*1a70*/  FSEL R5, R5, R22, !P3 ;  /* 0x0000001605057208 */ /* 0x000fe40005800000 */
[----:B------:R-:W-:Y:S01]  /*1a80*/  LOP3.LUT R4, R17, R9, R10, 0xfe, !PT ;  /* 0x0000000911047212 */ /* 0x000fe200078efe0a */
[----:B------:R-:W-:Y:S01]  /*1a90*/  FMUL R10, R43, 0.25 ;  /* 0x3e8000002b0a7820 */ /* 0x000fe20000400000 */
[C---:B------:R-:W-:Y:S01]  /*1aa0*/  FSETP.GEU.AND P6, PT, |R22|.reuse, 1.175494350822287508e-38, PT ;  /* 0x008000001600780b */ /* 0x040fe20003fce200 */
[----:B------:R-:W-:Y:S01]  /*1ab0*/  VIADD R9, R7, 0xc0cafb0d ;  /* 0xc0cafb0d07097836 */ /* 0x000fe20000000000 */
[----:B------:R-:W-:Y:S01]  /*1ac0*/  FSEL R46, R3, R46, P1 ;  /* 0x0000002e032e7208 */ /* 0x000fe20000800000 */
[----:B------:R-:W-:Y:S01]  /*1ad0*/  @P2 FMUL R22, R22, 0.25 ;  /* 0x3e80000016162820 */ /* 0x000fe20000400000 */
[----:B------:R-:W-:-:S02]  /*1ae0*/  IADD3 R3, R5, -0x3f3504f3, RZ ;  /* 0xc0cafb0d05037810 */ /* 0x000fc40007ffe0ff */
[----:B------:R-:W-:Y:S02]  /*1af0*/  FSEL R43, R10, R43, P1 ;  /* 0x0000002b0a2b7208 */ /* 0x000fe40000800000 */
[C---:B------:R-:W-:Y:S01]  /*1b00*/  FSETP.GEU.AND P5, PT, |R23|.reuse, 1.175494350822287508e-38, PT ;  /* 0x008000001700780b */ /* 0x040fe20003fae200 */
[----:B------:R-:W-:Y:S01]  /*1b10*/  @P1 FMUL R23, R23, 0.25 ;  /* 0x3e80000017171820 */ /* 0x000fe20000400000 */
[----:B------:R-:W-:Y:S02]  /*1b20*/  LOP3.LUT R10, R3, 0xff800000, RZ, 0xc0, !PT ;  /* 0xff800000030a7812 */ /* 0x000fe400078ec0ff */
[----:B------:R-:W-:Y:S01]  /*1b30*/  LOP3.LUT R12, R9, 0xff800000, RZ, 0xc0, !PT ;  /* 0xff800000090c7812 */ /* 0x000fe200078ec0ff */
[----:B------:R-:W-:Y:S01]  /*1b40*/  @!P6 FMUL R22, R22, 16777216 ;  /* 0x4b8000001616e820 */ /* 0x000fe20000400000 */
[----:B------:R-:W-:Y:S01]  /*1b50*/  FSEL R8, RZ, -23, P3 ;  /* 0xc1b80000ff087808 */ /* 0x000fe20001800000 */
[----:B------:R-:W-:Y:S01]  /*1b60*/  @!P6 FMUL R16, R16, 16777216 ;  /* 0x4b8000001010e820 */ /* 0x000fe20000400000 */
[----:B------:R-:W-:Y:S01]  /*1b70*/  I2FP.F32.S32 R9, R10 ;  /* 0x0000000a00097245 */ /* 0x000fe20000201400 */
[----:B------:R-:W0:Y:S01]  /*1b80*/  MUFU.RCP R13, R22 ;  /* 0x00000016000d7308 */ /* 0x000e220000001000 */
[----:B------:R-:W-:Y:S01]  /*1b90*/  FSEL R11, RZ, -23, P4 ;  /* 0xc1b80000ff0b7808 */ /* 0x000fe20002000000 */
[----:B------:R-:W-:Y:S01]  /*1ba0*/  @!P6 FMUL R44, R44, 16777216 ;  /* 0x4b8000002c2ce820 */ /* 0x000fe20000400000 */
[----:B------:R-:W-:Y:S01]  /*1bb0*/  I2FP.F32.S32 R14, R12 ;  /* 0x0000000c000e7245 */ /* 0x000fe20000201400 */
[----:B------:R-:W-:Y:S01]  /*1bc0*/  FFMA.FTZ R8, R9, 1.1920928955078125e-07, R8 ;  /* 0x3400000009087823 */ /* 0x000fe20000010008 */
[----:B------:R-:W-:Y:S01]  /*1bd0*/  @!P5 FMUL R23, R23, 16777216 ;  /* 0x4b8000001717d820 */ /* 0x000fe20000400000 */
[----:B------:R-:W-:Y:S01]  /*1be0*/  FSEL R20, R20, R41, P2 ;  /* 0x0000002914147208 */ /* 0x000fe20001000000 */
[----:B------:R-:W-:-:S02]  /*1bf0*/  IMAD.IADD R12, R7, 0x1, -R12 ;  /* 0x00000001070c7824 */ /* 0x000fc400078e0a0c */
[----:B------:R-:W-:Y:S01]  /*1c00*/  FFMA.FTZ R9, R14, 1.1920928955078125e-07, R11 ;  /* 0x340000000e097823 */ /* 0x000fe2000001000b */
[----:B------:R-:W-:Y:S01]  /*1c10*/  IADD3 R11, R5, -R10, RZ ;  /* 0x8000000a050b7210 */ /* 0x000fe20007ffe0ff */
[----:B------:R-:W-:Y:S01]  /*1c20*/  @!P5 FMUL R47, R47, 16777216 ;  /* 0x4b8000002f2fd820 */ /* 0x000fe20000400000 */
[----:B------:R-:W-:Y:S01]  /*1c30*/  FSEL R40, R15, R40, P2 ;  /* 0x000000280f287208 */ /* 0x000fe20001000000 */
[----:B------:R-:W1:Y:S01]  /*1c40*/  MUFU.RCP R23, R23 ;  /* 0x0000001700177308 */ /* 0x000e620000001000 */
[----:B------:R-:W-:Y:S01]  /*1c50*/  @!P6 FMUL R20, R20, 16777216 ;  /* 0x4b8000001414e820 */ /* 0x000fe20000400000 */
[----:B------:R-:W-:Y:S01]  /*1c60*/  FADD R11, R11, -1 ;  /* 0xbf8000000b0b7421 */ /* 0x000fe20000000000 */
[----:B------:R-:W-:Y:S01]  /*1c70*/  FADD R12, R12, -1 ;  /* 0xbf8000000c0c7421 */ /* 0x000fe20000000000 */
[----:B------:R-:W-:Y:S01]  /*1c80*/  @!P6 FMUL R40, R40, 16777216 ;  /* 0x4b8000002828e820 */ /* 0x000fe20000400000 */
[----:B------:R-:W-:Y:S01]  /*1c90*/  IADD3 R3, R17, R24, RZ ;  /* 0x0000001811037210 */ /* 0x000fe20007ffe0ff */
[-C--:B------:R-:W-:Y:S01]  /*1ca0*/  FFMA.FTZ R14, R11, R19.reuse, -0.16845393180847167969 ;  /* 0xbe2c7f300b0e7423 */ /* 0x080fe20000010013 */
[C---:B0-----:R-:W-:Y:S01]  /*1cb0*/  FMUL R16, R13.reuse, R16 ;  /* 0x000000100d107220 */ /* 0x041fe20000400000 */
[C---:B------:R-:W-:Y:S01]  /*1cc0*/  FMUL R44, R13.reuse, R44 ;  /* 0x0000002c0d2c7220 */ /* 0x040fe20000400000 */
[----:B------:R-:W-:Y:S01]  /*1cd0*/  FMUL R15, R13, R20 ;  /* 0x000000140d0f7220 */ /* 0x000fe20000400000 */
[----:B------:R-:W-:Y:S01]  /*1ce0*/  FFMA.FTZ R14, R11, R14, 0.1716887056827545166 ;  /* 0x3e2fcf2a0b0e7423 */ /* 0x000fe2000001000e */
[----:B------:R-:W-:Y:S01]  /*1cf0*/  FMUL R17, R13, R40 ;  /* 0x000000280d117220 */ /* 0x000fe20000400000 */
[----:B------:R-:W-:Y:S01]  /*1d00*/  FFMA.FTZ R13, R12, R19, -0.16845393180847167969 ;  /* 0xbe2c7f300c0d7423 */ /* 0x000fe20000010013 */
[----:B------:R-:W-:Y:S01]  /*1d10*/  @!P5 FMUL R46, R46, 16777216 ;  /* 0x4b8000002e2ed820 */ /* 0x000fe20000400000 */
[----:B------:R-:W-:Y:S01]  /*1d20*/  FFMA.FTZ R14, R11, R14, -0.17900948226451873779 ;  /* 0xbe374e430b0e7423 */ /* 0x000fe2000001000e */
[----:B------:R-:W-:Y:S01]  /*1d30*/  @!P5 FMUL R43, R43, 16777216 ;  /* 0x4b8000002b2bd820 */ /* 0x000fe20000400000 */
[----:B------:R-:W-:Y:S01]  /*1d40*/  FFMA.FTZ R13, R12, R13, 0.1716887056827545166 ;  /* 0x3e2fcf2a0c0d7423 */ /* 0x000fe2000001000d */
[----:B------:R-:W-:Y:S01]  /*1d50*/  @!P5 FMUL R42, R42, 16777216 ;  /* 0x4b8000002a2ad820 */ /* 0x000fe20000400000 */
[----:B------:R-:W-:Y:S01]  /*1d60*/  FFMA.FTZ R14, R11, R14, 0.20512372255325317383 ;  /* 0x3e520bf40b0e7423 */ /* 0x000fe2000001000e */
[C---:B-1----:R-:W-:Y:S01]  /*1d70*/  FMUL R47, R23.reuse, R47 ;  /* 0x0000002f172f7220 */ /* 0x042fe20000400000 */
[C---:B------:R-:W-:Y:S01]  /*1d80*/  FFMA.FTZ R13, R12.reuse, R13, -0.17900948226451873779 ;  /* 0xbe374e430c0d7423 */ /* 0x040fe2000001000d */
[C---:B------:R-:W-:Y:S01]  /*1d90*/  FMUL R46, R23.reuse, R46 ;  /* 0x0000002e172e7220 */ /* 0x040fe20000400000 */
[----:B------:R-:W-:Y:S01]  /*1da0*/  FMUL R20, R23, R43 ;  /* 0x0000002b17147220 */ /* 0x000fe20000400000 */
[----:B------:R-:W-:Y:S01]  /*1db0*/  FFMA.FTZ R14, R11, R14, -0.24046532809734344482 ;  /* 0xbe763c8b0b0e7423 */ /* 0x000fe2000001000e */
[----:B------:R-:W-:Y:S01]  /*1dc0*/  FMUL R23, R23, R42 ;  /* 0x0000002a17177220 */ /* 0x000fe20000400000 */
[----:B------:R-:W-:Y:S01]  /*1dd0*/  FFMA.FTZ R13, R12, R13, 0.20512372255325317383 ;  /* 0x3e520bf40c0d7423 */ /* 0x000fe2000001000d */
[----:B------:R-:W-:Y:S01]  /*1de0*/  F2FP.BF16.F32.PACK_AB R17, R44, R17 ;  /* 0x000000112c11723e */ /* 0x000fe200000010ff */
[C---:B------:R-:W-:Y:S01]  /*1df0*/  FFMA.FTZ R14, R11.reuse, R14, 0.28857114911079406738 ;  /* 0x3e93bf990b0e7423 */ /* 0x040fe2000001000e */
[----:B------:R-:W-:Y:S01]  /*1e00*/  F2FP.BF16.F32.PACK_AB R19, R16, R15 ;  /* 0x0000000f1013723e */ /* 0x000fe200000010ff */
[----:B------:R-:W-:Y:S01]  /*1e10*/  FFMA.FTZ R13, R12, R13, -0.24046532809734344482 ;  /* 0xbe763c8b0c0d7423 */ /* 0x000fe2000001000d */
[----:B------:R-:W-:Y:S01]  /*1e20*/  F2FP.BF16.F32.PACK_AB R46, R46, R23 ;  /* 0x000000172e2e723e */ /* 0x000fe200000010ff */
[----:B------:R-:W-:Y:S01]  /*1e30*/  FFMA.FTZ R14, R11, R14, -0.36067417263984680176 ;  /* 0xbeb8aa490b0e7423 */ /* 0x000fe2000001000e */
[----:B------:R-:W-:Y:S01]  /*1e40*/  F2FP.BF16.F32.PACK_AB R20, R47, R20 ;  /* 0x000000142f14723e */ /* 0x000fe200000010ff */
[----:B------:R-:W-:Y:S01]  /*1e50*/  STS [R6+UR27], R17 ;  /* 0x0000001106007988 */ /* 0x000fe2000800081b */
[----:B------:R-:W-:Y:S01]  /*1e60*/  LOP3.LUT R29, R6, 0x40, RZ, 0x3c, !PT ;  /* 0x00000040061d7812 */ /* 0x000fe200078e3cff */
[C---:B------:R-:W-:Y:S01]  /*1e70*/  FFMA.FTZ R13, R12.reuse, R13, 0.28857114911079406738 ;  /* 0x3e93bf990c0d7423 */ /* 0x040fe2000001000d */
[C---:B------:R-:W-:Y:S01]  /*1e80*/  FFMA.FTZ R14, R11.reuse, R14, 0.48089820146560668945 ;  /* 0x3ef6384a0b0e7423 */ /* 0x040fe2000001000e */
[----:B------:R0:W-:Y:S01]  /*1e90*/  STS [R6+UR27+0x100], R19 ;  /* 0x0001001306007988 */ /* 0x0001e2000800081b */
[----:B------:R-:W1:Y:S01]  /*1ea0*/  LDC R10, c[0x0][0x278] ;  /* 0x00009e00ff0a7b82 */ /* 0x000e620000000800 */
[C---:B------:R-:W-:Y:S01]  /*1eb0*/  FFMA.FTZ R13, R12.reuse, R13, -0.36067417263984680176 ;  /* 0xbeb8aa490c0d7423 */ /* 0x040fe2000001000d */
[C---:B------:R-:W-:Y:S01]  /*1ec0*/  FFMA.FTZ R14, R11.reuse, R14, -0.72134751081466674805 ;  /* 0xbf38aa3b0b0e7423 */ /* 0x040fe2000001000e */
[----:B------:R-:W-:Y:S01]  /*1ed0*/  STS [R29+UR27+0x400], R46 ;  /* 0x0004002e1d007988 */ /* 0x000fe2000800081b */
[----:B------:R-:W-:Y:S01]  /*1ee0*/  SHF.R.U32.HI R15, RZ, 0x6, R0 ;  /* 0x00000006ff0f7819 */ /* 0x000fe20000011600 */
[C---:B------:R-:W-:Y:S01]  /*1ef0*/  FFMA.FTZ R13, R12.reuse, R13, 0.48089820146560668945 ;  /* 0x3ef6384a0c0d7423 */ /* 0x040fe2000001000d */
[----:B------:R-:W-:Y:S01]  /*1f00*/  FMUL R14, R11, R14 ;  /* 0x0000000e0b0e7220 */ /* 0x000fe20000400000 */
[----:B------:R2:W-:Y:S01]  /*1f10*/  STS [R29+UR27+0x500], R20 ;  /* 0x000500141d007988 */ /* 0x0005e2000800081b */
[----:B------:R-:W-:Y:S01]  /*1f20*/  SGXT.U32 R15, R15, 0x2 ;  /* 0x000000020f0f781a */ /* 0x000fe20000000000 */
[C---:B------:R-:W-:Y:S01]  /*1f30*/  FFMA.FTZ R13, R12.reuse, R13, -0.72134751081466674805 ;  /* 0xbf38aa3b0c0d7423 */ /* 0x040fe2000001000d */
[----:B------:R-:W-:Y:S01]  /*1f40*/  FMUL R14, R11, R14 ;  /* 0x0000000e0b0e7220 */ /* 0x000fe20000400000 */
[----:B------:R-:W-:Y:S01]  /*1f50*/  BAR.SYNC.DEFER_BLOCKING 0x0 ;  /* 0x0000000000007b1d */ /* 0x000fe20000010000 */
[----:B------:R-:W-:Y:S01]  /*1f60*/  ISETP.GE.U32.AND P1, PT, R5, 0x7f800000, PT ;  /* 0x7f8000000500780c */ /* 0x000fe20003f26070 */
[----:B------:R-:W-:Y:S01]  /*1f70*/  FMUL R13, R12, R13 ;  /* 0x0000000d0c0d7220 */ /* 0x000fe20000400000 */
[----:B------:R-:W-:Y:S01]  /*1f80*/  FFMA.FTZ R11, R11, 1.4426950216293334961, R14 ;  /* 0x3fb8aa3b0b0b7823 */ /* 0x000fe2000001000e */
[----:B0-----:R-:W-:Y:S01]  /*1f90*/  IMAD R6, R18, UR5, RZ ;  /* 0x0000000512067c24 */ /* 0x001fe2000f8e02ff */
[----:B------:R-:W-:Y:S01]  /*1fa0*/  ISETP.GE.U32.AND P3, PT, R7, 0x7f800000, PT ;  /* 0x7f8000000700780c */ /* 0x000fe20003f66070 */
[----:B------:R-:W-:Y:S01]  /*1fb0*/  FMUL R13, R12, R13 ;  /* 0x0000000d0c0d7220 */ /* 0x000fe20000400000 */
[----:B------:R-:W-:Y:S01]  /*1fc0*/  FADD R0, R8, R11 ;  /* 0x0000000b08007221 */ /* 0x000fe20000000000 */
[----:B------:R-:W-:Y:S01]  /*1fd0*/  LOP3.LUT R8, R4, 0x4, RZ, 0x3c, !PT ;  /* 0x0000000404087812 */ /* 0x000fe200078e3cff */
[----:B------:R-:W-:Y:S01]  /*1fe0*/  UIMAD.WIDE UR4, UR4, 0x2, URZ ;  /* 0x00000002040478a5 */ /* 0x000fe2000f8e023f */
[----:B------:R-:W-:Y:S01]  /*1ff0*/  FFMA.FTZ R14, R12, 1.4426950216293334961, R13 ;  /* 0x3fb8aa3b0c0e7823 */ /* 0x000fe2000001000d */
[----:B------:R-:W-:Y:S01]  /*2000*/  FSETP.NEU.AND P2, PT, R5, RZ, PT ;  /* 0x000000ff0500720b */ /* 0x000fe20003f4d000 */
[----:B------:R-:W2:Y:S01]  /*2010*/  LDC.64 R12, c[0x0][0x228] ;  /* 0x00008a00ff0c7b82 */ /* 0x000ea20000000a00 */
[----:B-1----:R-:W-:-:S02]  /*2020*/  IMAD R15, R15, R10, RZ ;  /* 0x0000000a0f0f7224 */ /* 0x002fc400078e02ff */
[----:B------:R-:W-:Y:S01]  /*2030*/  FADD R19, R9, R14 ;  /* 0x0000000e09137221 */ /* 0x000fe20000000000 */
[----:B------:R-:W-:Y:S01]  /*2040*/  @P1 MOV R14, 0x7f800000 ;  /* 0x7f800000000e1802 */ /* 0x000fe20000000f00 */
[----:B------:R-:W-:Y:S01]  /*2050*/  ULDC UR4, c[0x0][0x27c] ;  /* 0x00009f0000047ab9 */ /* 0x000fe20000000800 */
[----:B------:R-:W-:Y:S01]  /*2060*/  LOP3.LUT R2, R2, 0xf8, RZ, 0xc0, !PT ;  /* 0x000000f802027812 */ /* 0x000fe200078ec0ff */
[----:B------:R-:W-:Y:S01]  /*2070*/  UIMAD UR4, UR26, UR4, URZ ;  /* 0x000000041a0472a4 */ /* 0x000fe2000f8e023f */
[----:B------:R-:W-:Y:S01]  /*2080*/  LEA R23, R10, R15, 0x2 ;  /* 0x0000000f0a177211 */ /* 0x000fe200078e10ff */
[----:B------:R-:W-:Y:S01]  /*2090*/  @P1 FFMA.FTZ R0, R5, R14, +INF ;  /* 0x7f80000005001423 */ /* 0x000fe2000001000e */
[C---:B------:R-:W-:Y:S01]  /*20a0*/  SHF.L.U32 R5, R6.reuse, 0x1, RZ ;  /* 0x0000000106057819 */ /* 0x040fe200000006ff */
[----:B------:R-:W-:Y:S01]  /*20b0*/  IMAD.HI R6, R6, 0x2, RZ ;  /* 0x0000000206067827 */ /* 0x000fe200078e02ff */
[----:B------:R-:W-:Y:S01]  /*20c0*/  FSETP.NEU.AND P1, PT, R7, RZ, PT ;  /* 0x000000ff0700720b */ /* 0x000fe20003f2d000 */
[----:B------:R-:W0:Y:S01]  /*20d0*/  LDS R35, [R4+UR27] ;  /* 0x0000001b04237984 */ /* 0x000e220008000800 */
[----:B------:R-:W-:Y:S01]  /*20e0*/  FSEL R0, R0, -INF , P2 ;  /* 0xff80000000007808 */ /* 0x000fe20001000000 */
[----:B------:R-:W-:-:S02]  /*20f0*/  IMAD R25, R10, 0x4, R23 ;  /* 0x000000040a197824 */ /* 0x000fc400078e0217 */
[----:B------:R-:W1:Y:S01]  /*2100*/  LDS R39, [R8+UR27] ;  /* 0x0000001b08277984 */ /* 0x000e620008000800 */
[----:B------:R-:W-:Y:S02]  /*2110*/  @P3 IMAD.MOV.U32 R14, RZ, RZ, 0x7f800000 ;  /* 0x7f800000ff0e3424 */ /* 0x000fe400078e00ff */
[----:B------:R-:W-:Y:S01]  /*2120*/  FFMA R32, R0, 0.69314718246459960938, R21 ;  /* 0x3f31721800207823 */ /* 0x000fe20000000015 */
[----:B------:R-:W-:Y:S01]  /*2130*/  LEA R27, R10, R25, 0x2 ;  /* 0x000000190a1b7211 */ /* 0x000fe200078e10ff */
[----:B------:R3:W-:Y:S01]  /*2140*/  LDS R37, [R4+UR27+0x200] ;  /* 0x0002001b04257984 */ /* 0x0007e20008000800 */
[----:B------:R-:W-:-:S03]  /*2150*/  @P3 FFMA.FTZ R19, R7, R14, +INF ;  /* 0x7f80000007133423 */ /* 0x000fc6000001000e */
[----:B------:R4:W5:Y:S01]  /*2160*/  LDS R41, [R8+UR27+0x200] ;  /* 0x0002001b08297984 */ /* 0x0009620008000800 */
[C---:B------:R-:W-:Y:S01]  /*2170*/  IMAD R9, R10.reuse, 0x4, R27 ;  /* 0x000000040a097824 */ /* 0x040fe200078e021b */
[----:B--2---:R-:W-:Y:S01]  /*2180*/  IADD3 R20, P4, P5, R5, UR6, R12 ;  /* 0x0000000605147c10 */ /* 0x004fe2000fd9e00c */
[----:B------:R-:W-:Y:S02]  /*2190*/  USHF.L.U32 UR6, UR4, 0x2, URZ ;  /* 0x0000000204067899 */ /* 0x000fe4000800063f */
[----:B------:R-:W-:Y:S01]  /*21a0*/  IMAD R29, R10, 0x4, R9 ;  /* 0x000000040a1d7824 */ /* 0x000fe200078e0209 */
[----:B------:R-:W-:Y:S01]  /*21b0*/  IADD3.X R24, R6, UR5, R13, P4, P5 ;  /* 0x0000000506187c10 */ /* 0x000fe2000a7ea40d */
[----:B------:R-:W-:Y:S01]  /*21c0*/  UIMAD.WIDE UR4, UR4, 0x4, URZ ;  /* 0x00000004040478a5 */ /* 0x000fe2000f8e023f */
[----:B------:R-:W-:Y:S02]  /*21d0*/  LEA R16, P5, R15, R20, 0x1 ;  /* 0x000000140f107211 */ /* 0x000fe400078a08ff */
[----:B------:R-:W-:-:S02]  /*21e0*/  LEA R31, R10, R29, 0x2 ;  /* 0x0000001d0a1f7211 */ /* 0x000fc400078e10ff */
[----:B------:R-:W-:Y:S02]  /*21f0*/  LEA.HI.X.SX32 R17, R15, R24, 0x1, P5 ;  /* 0x000000180f117211 */ /* 0x000fe400028f0eff */
[-C--:B------:R-:W-:Y:S01]  /*2200*/  LEA R22, P6, R23, R20.reuse, 0x1 ;  /* 0x0000001417167211 */ /* 0x080fe200078c08ff */
[----:B------:R-:W-:Y:S01]  /*2210*/  IMAD R7, R10, 0x4, R31 ;  /* 0x000000040a077824 */ /* 0x000fe200078e021f */
[-C--:B------:R-:W-:Y:S02]  /*2220*/  LEA R12, P3, R25, R20.reuse, 0x1 ;  /* 0x00000014190c7211 */ /* 0x080fe400078608ff */
[-C--:B---3--:R-:W-:Y:S02]  /*2230*/  LEA R4, P4, R27, R20.reuse, 0x1 ;  /* 0x000000141b047211 */ /* 0x088fe400078808ff */
[----:B------:R-:W-:Y:S02]  /*2240*/  LEA R10, P5, R9, R20, 0x1 ;  /* 0x00000014090a7211 */ /* 0x000fe400078a08ff */
[----:B------:R-:W-:-:S02]  /*2250*/  LEA.HI.X.SX32 R23, R23, R24, 0x1, P6 ;  /* 0x0000001817177211 */ /* 0x000fc400030f0eff */
[-C--:B------:R-:W-:Y:S02]  /*2260*/  LEA.HI.X.SX32 R13, R25, R24.reuse, 0x1, P3 ;  /* 0x00000018190d7211 */ /* 0x080fe400018f0eff */
[----:B------:R-:W-:Y:S01]  /*2270*/  LEA.HI.X.SX32 R5, R27, R24, 0x1, P4 ;  /* 0x000000181b057211 */ /* 0x000fe200020f0eff */
[----:B0-----:R0:W-:Y:S01]  /*2280*/  STG.E.U16 desc[UR28][R16.64], R35 ;  /* 0x0000002310007986 */ /* 0x0011e2000c10151c */
[-C--:B------:R-:W-:Y:S02]  /*2290*/  LEA R14, P6, R29, R20.reuse, 0x1 ;  /* 0x000000141d0e7211 */ /* 0x080fe400078c08ff */
[-C--:B----4-:R-:W-:Y:S01]  /*22a0*/  LEA R8, P3, R31, R20.reuse, 0x1 ;  /* 0x000000141f087211 */ /* 0x090fe200078608ff */
[----:B-1----:R-:W-:Y:S01]  /*22b0*/  STG.E.U16 desc[UR28][R22.64], R39 ;  /* 0x0000002716007986 */ /* 0x002fe2000c10151c */
[----:B------:R-:W-:Y:S02]  /*22c0*/  LEA R6, P4, R7, R20, 0x1 ;  /* 0x0000001407067211 */ /* 0x000fe400078808ff */
[----:B------:R-:W-:-:S02]  /*22d0*/  PRMT R20, R39, 0x7632, R20 ;  /* 0x0000763227147816 */ /* 0x000fc40000000014 */
[-C--:B------:R-:W-:Y:S02]  /*22e0*/  LEA.HI.X.SX32 R11, R9, R24.reuse, 0x1, P5 ;  /* 0x00000018090b7211 */ /* 0x080fe400028f0eff */
[-C--:B------:R-:W-:Y:S02]  /*22f0*/  LEA.HI.X.SX32 R15, R29, R24.reuse, 0x1, P6 ;  /* 0x000000181d0f7211 */ /* 0x080fe400030f0eff */
[----:B0-----:R-:W-:Y:S02]  /*2300*/  PRMT R17, R35, 0x7632, R17 ;  /* 0x0000763223117816 */ /* 0x001fe40000000011 */
[-C--:B------:R-:W-:Y:S02]  /*2310*/  LEA.HI.X.SX32 R9, R31, R24.reuse, 0x1, P3 ;  /* 0x000000181f097211 */ /* 0x080fe400018f0eff */
[----:B------:R-:W-:Y:S01]  /*2320*/  LEA.HI.X.SX32 R7, R7, R24, 0x1, P4 ;  /* 0x0000001807077211 */ /* 0x000fe200020f0eff */
[----:B------:R-:W-:Y:S01]  /*2330*/  STG.E.U16 desc[UR28][R12.64], R17 ;  /* 0x000000110c007986 */ /* 0x000fe2000c10151c */
[----:B-----5:R-:W-:Y:S01]  /*2340*/  PRMT R0, R41, 0x7632, R0 ;  /* 0x0000763229007816 */ /* 0x020fe20000000000 */
[----:B------:R-:W0:Y:S01]  /*2350*/  LDC.64 R24, c[0x0][0x230] ;  /* 0x00008c00ff187b82 */ /* 0x000e220000000a00 */
[----:B------:R-:W-:Y:S01]  /*2360*/  FSEL R16, R19, -INF , P1 ;  /* 0xff80000013107808 */ /* 0x000fe20000800000 */
[----:B------:R1:W-:Y:S04]  /*2370*/  STG.E.U16 desc[UR28][R4.64], R20 ;  /* 0x0000001404007986 */ /* 0x0003e8000c10151c */
[----:B------:R2:W-:Y:S01]  /*2380*/  STG.E.U16 desc[UR28][R10.64], R37 ;  /* 0x000000250a007986 */ /* 0x0005e2000c10151c */
[----:B------:R-:W-:-:S03]  /*2390*/  FFMA R33, R16, 0.69314718246459960938, R33 ;  /* 0x3f31721810217823 */ /* 0x000fc60000000021 */
[----:B------:R3:W-:Y:S01]  /*23a0*/  STG.E.U16 desc[UR28][R14.64], R41 ;  /* 0x000000290e007986 */ /* 0x0007e2000c10151c */
[C---:B-1----:R-:W-:Y:S01]  /*23b0*/  SHF.L.U32 R5, R18.reuse, 0x2, RZ ;  /* 0x0000000212057819 */ /* 0x042fe200000006ff */
[----:B------:R-:W-:Y:S01]  /*23c0*/  IMAD.HI R18, R18, 0x4, RZ ;  /* 0x0000000412127827 */ /* 0x000fe200078e02ff */
[----:B--2---:R-:W-:-:S05]  /*23d0*/  PRMT R11, R37, 0x7632, R11 ;  /* 0x00007632250b7816 */ /* 0x004fca000000000b */
[----:B------:R3:W-:Y:S01]  /*23e0*/  STG.E.U16 desc[UR28][R8.64], R11 ;  /* 0x0000000b08007986 */ /* 0x0007e2000c10151c */
[----:B0-----:R-:W-:-:S03]  /*23f0*/  IADD3 R4, P1, P2, R5, UR6, R24 ;  /* 0x0000000605047c10 */ /* 0x001fc6000fa3e018 */
[----:B------:R3:W-:Y:S01]  /*2400*/  STG.E.U16 desc[UR28][R6.64], R0 ;  /* 0x0000000006007986 */ /* 0x0007e2000c10151c */
[----:B------:R-:W-:Y:S01]  /*2410*/  IADD3.X R5, R18, UR5, R25, P1, P2 ;  /* 0x0000000512057c10 */ /* 0x000fe20008fe4419 */
[----:B------:R-:W-:Y:S06]  /*2420*/  BAR.SYNC.DEFER_BLOCKING 0x0 ;  /* 0x0000000000007b1d */ /* 0x000fec0000010000 */
[----:B------:R3:W-:Y:S02]  /*2430*/  STS.64 [R2+UR27], R32 ;  /* 0x0000002002007988 */ /* 0x0007e40008000a1b */
[----:B------:R-:W-:Y:S06]  /*2440*/  BAR.SYNC.DEFER_BLOCKING 0x0 ;  /* 0x0000000000007b1d */ /* 0x000fec0000010000 */
[----:B------:R-:W-:Y:S05]  /*2450*/  @P0 EXIT ;  /* 0x000000000000094d */ /* 0x000fea0003800000 */
[----:B------:R-:W0:Y:S04]  /*2460*/  LDS R3, [R3] ;  /* 0x0000000003037984 */ /* 0x000e280000000800 */
[----:B0-----:R-:W-:Y:S01]  /*2470*/  STG.E desc[UR28][R4.64], R3 ;  /* 0x0000000304007986 */ /* 0x001fe2000c10191c */
[----:B------:R-:W-:Y:S05]  /*2480*/  EXIT ;  /* 0x000000000000794d */ /* 0x000fea0003800000 */
.L_x_2:
[----:B------:R-:W-:-:S00]  /*2490*/  BRA `(.L_x_2) ;  /* 0xfffffffc00fc7947 */ /* 0x000fc0000383ffff */
[----:B------:R-:W-:-:S00]  /*24a0*/  NOP ;  /* 0x0000000000007918 */ /* 0x000fc00000000000 */
        /* <DEDUP_REMOVED lines=13> */
.L_x_3:


//--------------------- .nv.global.init           --------------------------
	.section	.nv.global.init,"aw",@progbits
.nv.global.init:
	.type		_$_str,@object
	.size		_$_str,(.L_0 - _$_str)
_$_str:
        /*0000*/ 	.byte	0x5f, 0x5f, 0x43, 0x55, 0x44, 0x41, 0x5f, 0x46, 0x54, 0x5a, 0x00
.L_0:


//--------------------- .nv.shared.attn_fwd       --------------------------
	.section	.nv.shared.attn_fwd,"aw",@nobits
	.sectionflags	@""
	.align	16
	.zero		1024


//--------------------- .nv.shared.reserved.0     --------------------------
	.section	.nv.shared.reserved.0,"aw",@nobits
	.weak		__nv_reservedSMEM_offset_0_alias
	.size		__nv_reservedSMEM_offset_0_alias, 0, 0
	.other		__nv_reservedSMEM_offset_0_alias,@"STO_CUDA_RESERVED_SHARED STV_DEFAULT"
__nv_reservedSMEM_offset_0_alias:
	.zero		0


//--------------------- .nv.constant0.attn_fwd    --------------------------
	.section	.nv.constant0.attn_fwd,"a",@progbits
	.sectionflags	@""
	.align	4
.nv.constant0.attn_fwd:
	.zero		664


//--------------------- SYMBOLS --------------------------

	.type		.nv.reservedSmem.offset0,@object
	.size		.nv.reservedSmem.offset0,0x4
